// auto-generated by cutlass_sweep.fmha — config: {"arch": "sm_90", "direction": "fwd", "dtype": "bf16", "head_dim": 16, "mask": "causal", "schedule": "cooperative", "tile_kv": 64, "tile_q": 128}
#include "cutlass/cutlass.h"
#include "cute/tensor.hpp"
#include "cutlass/device_kernel.h"
#include "cutlass/kernel_hardware_info.h"
#include "88_hopper_fmha/collective/fmha_fusion.hpp"
#include "88_hopper_fmha/kernel/fmha_kernel_builder.hpp"

using namespace cute;
using Element = cutlass::bfloat16_t;
using TileShape = Shape<_128, _64, _16>;
using StrideQ = cute::tuple<int, _1, cute::tuple<int, int>>;
using StrideK = cute::tuple<int, _1, cute::tuple<int, int>>;
using StrideV = cute::tuple<int, cute::_1, cute::tuple<int, int>>;

using Kernel = typename cutlass::fmha::kernel::FmhaBuilder<
    Element, float, float,
    TileShape, StrideQ, StrideK, StrideV,
    cutlass::fmha::collective::CausalFusion,
    cutlass::gemm::KernelTmaWarpSpecializedCooperative
  >::Kernel;

auto* _anchor = &cutlass::device_kernel<Kernel>;


// ===== COMPILED SASS (sm_90a) =====

	.target	sm_90a

	.elftype	@"ET_EXEC"


//--------------------- .note.nv.tkinfo           --------------------------
	.section	.note.nv.tkinfo,"",@"SHT_NOTE"
	.sectionflags	@"SHF_NOTE_NV_TKINFO"
	.tkinfo
        /*0018*/ 	.word	0x00000002
        /*0030*/ 	.string	""
        /*0030*/ 	.string	"ptxas"
        /*0030*/ 	.string	"Cuda compilation tools, release 13.0, V13.0.88"
        /*0030*/ 	.string	"Build cuda_13.0.r13.0/compiler.36424714_0"
        /*0030*/ 	.string	"-arch sm_90a -m 64 "



//--------------------- .note.nv.cuinfo           --------------------------
	.section	.note.nv.cuinfo,"",@"SHT_NOTE"
	.sectionflags	@"SHF_NOTE_NV_CUINFO"
        /*0018*/ 	.short	0x0002
        /*001a*/ 	.short	0x005a
        /*001c*/ 	.short	0x0082
	.zero		2


//--------------------- .nv.info                  --------------------------
	.section	.nv.info,"",@"SHT_CUDA_INFO"
	.align	4


	//----- nvinfo : EIATTR_REGCOUNT
	.align		4
        /*0000*/ 	.byte	0x04, 0x2f
        /*0002*/ 	.short	(.L_15 - .L_14)
	.align		4
.L_14:
        /*0004*/ 	.word	index@(_ZN7cutlass13device_kernelINS_4fmha6kernel28FmhaKernelTmaWarpSpecializedINS1_10collective30FmhaMainloopTmaWarpSpecializedINS_10bfloat16_tEffN4cute5tupleIJNS7_1CILi128EEENS9_ILi64EEENS9_ILi16EEEEEENS8_IJiNS9_ILi1EEENS8_IJiiEEEEEESG_SG_NS4_12CausalFusionEJEEENS4_15FmhaFwdEpilogueIS6_fNS8_IJSB_SC_SB_EEEEENS2_23IndividualTileSchedulerEJEEEEEvNT_6ParamsE)
        /*0008*/ 	.word	0x000000a8


	//----- nvinfo : EIATTR_FRAME_SIZE
	.align		4
.L_15:
        /*000c*/ 	.byte	0x04, 0x11
        /*000e*/ 	.short	(.L_17 - .L_16)
	.align		4
.L_16:
        /*0010*/ 	.word	index@($__internal_0_$__cuda_sm20_rcp_rn_f32_slowpath)
        /*0014*/ 	.word	0x00000000


	//----- nvinfo : EIATTR_FRAME_SIZE
	.align		4
.L_17:
        /*0018*/ 	.byte	0x04, 0x11
        /*001a*/ 	.short	(.L_19 - .L_18)
	.align		4
.L_18:
        /*001c*/ 	.word	index@(_ZN7cutlass13device_kernelINS_4fmha6kernel28FmhaKernelTmaWarpSpecializedINS1_10collective30FmhaMainloopTmaWarpSpecializedINS_10bfloat16_tEffN4cute5tupleIJNS7_1CILi128EEENS9_ILi64EEENS9_ILi16EEEEEENS8_IJiNS9_ILi1EEENS8_IJiiEEEEEESG_SG_NS4_12CausalFusionEJEEENS4_15FmhaFwdEpilogueIS6_fNS8_IJSB_SC_SB_EEEEENS2_23IndividualTileSchedulerEJEEEEEvNT_6ParamsE)
        /*0020*/ 	.word	0x00000000


	//----- nvinfo : EIATTR_MIN_STACK_SIZE
	.align		4
.L_19:
        /*0024*/ 	.byte	0x04, 0x12
        /*0026*/ 	.short	(.L_21 - .L_20)
	.align		4
.L_20:
        /*0028*/ 	.word	index@(_ZN7cutlass13device_kernelINS_4fmha6kernel28FmhaKernelTmaWarpSpecializedINS1_10collective30FmhaMainloopTmaWarpSpecializedINS_10bfloat16_tEffN4cute5tupleIJNS7_1CILi128EEENS9_ILi64EEENS9_ILi16EEEEEENS8_IJiNS9_ILi1EEENS8_IJiiEEEEEESG_SG_NS4_12CausalFusionEJEEENS4_15FmhaFwdEpilogueIS6_fNS8_IJSB_SC_SB_EEEEENS2_23IndividualTileSchedulerEJEEEEEvNT_6ParamsE)
        /*002c*/ 	.word	0x00000000
.L_21:


//--------------------- .nv.compat                --------------------------
	.section	.nv.compat,"",@"SHT_CUDA_COMPAT_INFO"
	.align	4
        /*0000*/ 	.byte	0x02, 0x09, 0x01, 0x00, 0x02, 0x02, 0x04, 0x00, 0x02, 0x05, 0x05, 0x00, 0x03, 0x07, 0x01, 0x01
        /*0010*/ 	.byte	0x02, 0x03, 0x01, 0x00, 0x02, 0x06, 0x01, 0x00, 0x04, 0x0b, 0x08, 0x00, 0x00, 0x00, 0x00, 0x00
        /*0020*/ 	.byte	0x00, 0x00, 0x00, 0x00


//--------------------- .nv.info._ZN7cutlass13device_kernelINS_4fmha6kernel28FmhaKernelTmaWarpSpecializedINS1_10collective30FmhaMainloopTmaWarpSpecializedINS_10bfloat16_tEffN4cute5tupleIJNS7_1CILi128EEENS9_ILi64EEENS9_ILi16EEEEEENS8_IJiNS9_ILi1EEENS8_IJiiEEEEEESG_SG_NS4_12CausalFusionEJEEENS4_15FmhaFwdEpilogueIS6_fNS8_IJSB_SC_SB_EEEEENS2_23IndividualTileSchedulerEJEEEEEvNT_6ParamsE --------------------------
	.section	.nv.info._ZN7cutlass13device_kernelINS_4fmha6kernel28FmhaKernelTmaWarpSpecializedINS1_10collective30FmhaMainloopTmaWarpSpecializedINS_10bfloat16_tEffN4cute5tupleIJNS7_1CILi128EEENS9_ILi64EEENS9_ILi16EEEEEENS8_IJiNS9_ILi1EEENS8_IJiiEEEEEESG_SG_NS4_12CausalFusionEJEEENS4_15FmhaFwdEpilogueIS6_fNS8_IJSB_SC_SB_EEEEENS2_23IndividualTileSchedulerEJEEEEEvNT_6ParamsE,"",@"SHT_CUDA_INFO"
	.sectionflags	@""
	.align	4


	//----- nvinfo : EIATTR_CUDA_API_VERSION
	.align		4
        /*0000*/ 	.byte	0x04, 0x37
        /*0002*/ 	.short	(.L_23 - .L_22)
.L_22:
        /*0004*/ 	.word	0x00000082


	//----- nvinfo : EIATTR_KPARAM_INFO
	.align		4
.L_23:
        /*0008*/ 	.byte	0x04, 0x17
        /*000a*/ 	.short	(.L_25 - .L_24)
.L_24:
        /*000c*/ 	.word	0x00000000
        /*0010*/ 	.short	0x0000
        /*0012*/ 	.short	0x0070
        /*0014*/ 	.byte	0x00, 0xf0, 0x01, 0x20


	//----- nvinfo : EIATTR_SPARSE_MMA_MASK
	.align		4
.L_25:
        /*0018*/ 	.byte	0x03, 0x50
        /*001a*/ 	.short	0x0000


	//----- nvinfo : EIATTR_MAXREG_COUNT
	.align		4
        /*001c*/ 	.byte	0x03, 0x1b
        /*001e*/ 	.short	0x00a8


	//----- nvinfo : EIATTR_NUM_BARRIERS
	.align		4
        /*0020*/ 	.byte	0x02, 0x4c
        /*0022*/ 	.byte	0x02
	.zero		1


	//----- nvinfo : EIATTR_EXTERNS
	.align		4
        /*0024*/ 	.byte	0x04, 0x0f
        /*0026*/ 	.short	(.L_27 - .L_26)


	//   ....[0]....
	.align		4
.L_26:
        /*0028*/ 	.word	index@(__assertfail)


	//----- nvinfo : EIATTR_MERCURY_ISA_VERSION
	.align		4
.L_27:
        /*002c*/ 	.byte	0x03, 0x5f
        /*002e*/ 	.short	0x0101


	//----- nvinfo : EIATTR_INT_WARP_WIDE_INSTR_OFFSETS
	.align		4
        /*0030*/ 	.byte	0x04, 0x31
        /*0032*/ 	.short	(.L_29 - .L_28)


	//   ....[0]....
.L_28:
        /*0034*/ 	.word	0x000006f0


	//   ....[1]....
        /*0038*/ 	.word	0x00000700


	//   ....[2]....
        /*003c*/ 	.word	0x00000710


	//   ....[3]....
        /*0040*/ 	.word	0x00000720


	//   ....[4]....
        /*0044*/ 	.word	0x00000790


	//----- nvinfo : EIATTR_COOP_GROUP_MASK_REGIDS
	.align		4
.L_29:
        /*0048*/ 	.byte	0x04, 0x29
        /*004a*/ 	.short	(.L_31 - .L_30)


	//   ....[0]....
.L_30:
        /*004c*/ 	.word	0xffffffff


	//   ....[1]....
        /*0050*/ 	.word	0xffffffff


	//   ....[2]....
        /*0054*/ 	.word	0xffffffff


	//   ....[3]....
        /*0058*/ 	.word	0xffffffff


	//   ....[4]....
        /*005c*/ 	.word	0xffffffff


	//   ....[5]....
        /*0060*/ 	.word	0xffffffff


	//   ....[6]....
        /*0064*/ 	.word	0xffffffff


	//   ....[7]....
        /*0068*/ 	.word	0xffffffff


	//   ....[8]....
        /*006c*/ 	.word	0xffffffff


	//   ....[9]....
        /*0070*/ 	.word	0xffffffff


	//   ....[10]....
        /*0074*/ 	.word	0xffffffff


	//   ....[11]....
        /*0078*/ 	.word	0xffffffff


	//   ....[12]....
        /*007c*/ 	.word	0xffffffff


	//   ....[13]....
        /*0080*/ 	.word	0xffffffff


	//   ....[14]....
        /*0084*/ 	.word	0xffffffff


	//   ....[15]....
        /*0088*/ 	.word	0xffffffff


	//   ....[16]....
        /*008c*/ 	.word	0xffffffff


	//   ....[17]....
        /*0090*/ 	.word	0xffffffff


	//   ....[18]....
        /*0094*/ 	.word	0xffffffff


	//   ....[19]....
        /*0098*/ 	.word	0xffffffff


	//   ....[20]....
        /*009c*/ 	.word	0xffffffff


	//   ....[21]....
        /*00a0*/ 	.word	0xffffffff


	//----- nvinfo : EIATTR_COOP_GROUP_INSTR_OFFSETS
	.align		4
.L_31:
        /*00a4*/ 	.byte	0x04, 0x28
        /*00a6*/ 	.short	(.L_33 - .L_32)


	//   ....[0]....
.L_32:
        /*00a8*/ 	.word	0x00000050


	//   ....[1]....
        /*00ac*/ 	.word	0x00000080


	//   ....[2]....
        /*00b0*/ 	.word	0x000001b0


	//   ....[3]....
        /*00b4*/ 	.word	0x00000370


	//   ....[4]....
        /*00b8*/ 	.word	0x00000530


	//   ....[5]....
        /*00bc*/ 	.word	0x00000690


	//   ....[6]....
        /*00c0*/ 	.word	0x000015c0


	//   ....[7]....
        /*00c4*/ 	.word	0x000015f0


	//   ....[8]....
        /*00c8*/ 	.word	0x00001980


	//   ....[9]....
        /*00cc*/ 	.word	0x00001a60


	//   ....[10]....
        /*00d0*/ 	.word	0x00002a20


	//   ....[11]....
        /*00d4*/ 	.word	0x00002a50


	//   ....[12]....
        /*00d8*/ 	.word	0x00002d30


	//   ....[13]....
        /*00dc*/ 	.word	0x00002e30


	//   ....[14]....
        /*00e0*/ 	.word	0x000043d0


	//   ....[15]....
        /*00e4*/ 	.word	0x000044d0


	//   ....[16]....
        /*00e8*/ 	.word	0x00004910


	//   ....[17]....
        /*00ec*/ 	.word	0x000049f0


	//   ....[18]....
        /*00f0*/ 	.word	0x000059a0


	//   ....[19]....
        /*00f4*/ 	.word	0x000059d0


	//   ....[20]....
        /*00f8*/ 	.word	0x00005a20


	//   ....[21]....
        /*00fc*/ 	.word	0x00005a40


	//----- nvinfo : EIATTR_REG_RECONFIG
	.align		4
.L_33:
        /*0100*/ 	.byte	0x01, 0x54
	.zero		2


	//----- nvinfo : EIATTR_SYSCALL_OFFSETS
	.align		4
        /*0104*/ 	.byte	0x04, 0x46
        /*0106*/ 	.short	(.L_35 - .L_34)


	//   ....[0]....
.L_34:
        /*0108*/ 	.word	0x00006280


	//   ....[1]....
        /*010c*/ 	.word	0x000063e0


	//----- nvinfo : EIATTR_MBARRIER_INSTR_OFFSETS
	.align		4
.L_35:
        /*0110*/ 	.byte	0x04, 0x39
        /*0112*/ 	.short	(.L_37 - .L_36)


	//   ....[0]....
.L_36:
        /*0114*/ 	.word	0x00000320
        /*0118*/ 	.word	0x000000ff
        /*011c*/ 	.word	0x00003850
        /*0120*/ 	.short	0x0100
        /*0122*/ 	.byte	0x0b
	.zero		1


	//   ....[1]....
        /*0124*/ 	.word	0x00000330
        /*0128*/ 	.word	0x000000ff
        /*012c*/ 	.word	0x00003860
        /*0130*/ 	.short	0x0100
        /*0132*/ 	.byte	0x0b
	.zero		1


	//   ....[2]....
        /*0134*/ 	.word	0x00000340
        /*0138*/ 	.word	0x000000ff
        /*013c*/ 	.word	0x00003858
        /*0140*/ 	.short	0x0100
        /*0142*/ 	.byte	0x0b
	.zero		1


	//   ....[3]....
        /*0144*/ 	.word	0x00000350
        /*0148*/ 	.word	0x000000ff
        /*014c*/ 	.word	0x00003868
        /*0150*/ 	.short	0x0100
        /*0152*/ 	.byte	0x0b
	.zero		1


	//   ....[4]....
        /*0154*/ 	.word	0x00000480
        /*0158*/ 	.word	0x000000ff
        /*015c*/ 	.word	0x00003800
        /*0160*/ 	.short	0x0100
        /*0162*/ 	.byte	0x0b
	.zero		1


	//   ....[5]....
        /*0164*/ 	.word	0x00000490
        /*0168*/ 	.word	0x000000ff
        /*016c*/ 	.word	0x00003828
        /*0170*/ 	.short	0x0100
        /*0172*/ 	.byte	0x0b
	.zero		1


	//   ....[6]....
        /*0174*/ 	.word	0x000004a0
        /*0178*/ 	.word	0x000000ff
        /*017c*/ 	.word	0x00003808
        /*0180*/ 	.short	0x0100
        /*0182*/ 	.byte	0x0b
	.zero		1


	//   ....[7]....
        /*0184*/ 	.word	0x000004b0
        /*0188*/ 	.word	0x000000ff
        /*018c*/ 	.word	0x00003830
        /*0190*/ 	.short	0x0100
        /*0192*/ 	.byte	0x0b
	.zero		1


	//   ....[8]....
        /*0194*/ 	.word	0x000004c0
        /*0198*/ 	.word	0x000000ff
        /*019c*/ 	.word	0x00003810
        /*01a0*/ 	.short	0x0100
        /*01a2*/ 	.byte	0x0b
	.zero		1


	//   ....[9]....
        /*01a4*/ 	.word	0x000004d0
        /*01a8*/ 	.word	0x000000ff
        /*01ac*/ 	.word	0x00003838
        /*01b0*/ 	.short	0x0100
        /*01b2*/ 	.byte	0x0b
	.zero		1


	//   ....[10]....
        /*01b4*/ 	.word	0x000004e0
        /*01b8*/ 	.word	0x000000ff
        /*01bc*/ 	.word	0x00003818
        /*01c0*/ 	.short	0x0100
        /*01c2*/ 	.byte	0x0b
	.zero		1


	//   ....[11]....
        /*01c4*/ 	.word	0x000004f0
        /*01c8*/ 	.word	0x000000ff
        /*01cc*/ 	.word	0x00003840
        /*01d0*/ 	.short	0x0100
        /*01d2*/ 	.byte	0x0b
	.zero		1


	//   ....[12]....
        /*01d4*/ 	.word	0x00000500
        /*01d8*/ 	.word	0x000000ff
        /*01dc*/ 	.word	0x00003820
        /*01e0*/ 	.short	0x0100
        /*01e2*/ 	.byte	0x0b
	.zero		1


	//   ....[13]....
        /*01e4*/ 	.word	0x00000510
        /*01e8*/ 	.word	0x000000ff
        /*01ec*/ 	.word	0x00003848
        /*01f0*/ 	.short	0x0100
        /*01f2*/ 	.byte	0x0b
	.zero		1


	//   ....[14]....
        /*01f4*/ 	.word	0x00000640
        /*01f8*/ 	.word	0x000000ff
        /*01fc*/ 	.word	0x00003870
        /*0200*/ 	.short	0x0100
        /*0202*/ 	.byte	0x0b
	.zero		1


	//   ....[15]....
        /*0204*/ 	.word	0x00000650
        /*0208*/ 	.word	0x000000ff
        /*020c*/ 	.word	0x00003880
        /*0210*/ 	.short	0x0100
        /*0212*/ 	.byte	0x0b
	.zero		1


	//   ....[16]....
        /*0214*/ 	.word	0x00000660
        /*0218*/ 	.word	0x000000ff
        /*021c*/ 	.word	0x00003878
        /*0220*/ 	.short	0x0100
        /*0222*/ 	.byte	0x0b
	.zero		1


	//   ....[17]....
        /*0224*/ 	.word	0x00000670
        /*0228*/ 	.word	0x000000ff
        /*022c*/ 	.word	0x00003888
        /*0230*/ 	.short	0x0100
        /*0232*/ 	.byte	0x0b
	.zero		1


	//   ....[18]....
        /*0234*/ 	.word	0x000007b0
        /*0238*/ 	.word	0x000000ff
        /*023c*/ 	.word	0x00003890
        /*0240*/ 	.short	0x0100
        /*0242*/ 	.byte	0x08
	.zero		1


	//   ....[19]....
        /*0244*/ 	.word	0x000007c0
        /*0248*/ 	.word	0x000000ff
        /*024c*/ 	.word	0x00003898
        /*0250*/ 	.short	0x0100
        /*0252*/ 	.byte	0x08
	.zero		1


	//   ....[20]....
        /*0254*/ 	.word	0x000007d0
        /*0258*/ 	.word	0x000000ff
        /*025c*/ 	.word	0x000038a0
        /*0260*/ 	.short	0x0100
        /*0262*/ 	.byte	0x08
	.zero		1


	//   ....[21]....
        /*0264*/ 	.word	0x000007e0
        /*0268*/ 	.word	0x000000ff
        /*026c*/ 	.word	0x000038a8
        /*0270*/ 	.short	0x0100
        /*0272*/ 	.byte	0x08
	.zero		1


	//   ....[22]....
        /*0274*/ 	.word	0x000008e0
        /*0278*/ 	.word	0x000000ff
        /*027c*/ 	.word	0x000038c0
        /*0280*/ 	.short	0x0100
        /*0282*/ 	.byte	0x0b
	.zero		1


	//   ....[23]....
        /*0284*/ 	.word	0x000008f0
        /*0288*/ 	.word	0x000000ff
        /*028c*/ 	.word	0x000038c8
        /*0290*/ 	.short	0x0100
        /*0292*/ 	.byte	0x0b
	.zero		1


	//   ....[24]....
        /*0294*/ 	.word	0x00000e30
        /*0298*/ 	.word	0x000000ff
        /*029c*/ 	.word	0x00003850
        /*02a0*/ 	.short	0x010a
        /*02a2*/ 	.byte	0x06
	.zero		1


	//   ....[25]....
        /*02a4*/ 	.word	0x00000f20
        /*02a8*/ 	.word	0x000000ff
        /*02ac*/ 	.word	0x00003800
        /*02b0*/ 	.short	0x010a
        /*02b2*/ 	.byte	0x26
	.zero		1


	//   ....[26]....
        /*02b4*/ 	.word	0x00000f70
        /*02b8*/ 	.word	0x000000ff
        /*02bc*/ 	.word	0xfffffff8
        /*02c0*/ 	.short	0x010a
        /*02c2*/ 	.byte	0x10
	.zero		1


	//   ....[27]....
        /*02c4*/ 	.word	0x000023e0
        /*02c8*/ 	.word	0x0000001a
        /*02cc*/ 	.word	0x00000000
        /*02d0*/ 	.short	0x0101
        /*02d2*/ 	.byte	0x09
	.zero		1


	//   ....[28]....
        /*02d4*/ 	.word	0x000024c0
        /*02d8*/ 	.word	0x000000ff
        /*02dc*/ 	.word	0x00003808
        /*02e0*/ 	.short	0x010a
        /*02e2*/ 	.byte	0x26
	.zero		1


	//   ....[29]....
        /*02e4*/ 	.word	0x000026c0
        /*02e8*/ 	.word	0x000000ff
        /*02ec*/ 	.word	0x00000000
        /*02f0*/ 	.short	0x0101
        /*02f2*/ 	.byte	0x06
	.zero		1


	//   ....[30]....
        /*02f4*/ 	.word	0x00002830
        /*02f8*/ 	.word	0x000000ff
        /*02fc*/ 	.word	0x00003800
        /*0300*/ 	.short	0x010a
        /*0302*/ 	.byte	0x06
	.zero		1


	//   ....[31]....
        /*0304*/ 	.word	0x000037e0
        /*0308*/ 	.word	0x000000ff
        /*030c*/ 	.word	0x00003800
        /*0310*/ 	.short	0x010a
        /*0312*/ 	.byte	0x06
	.zero		1


	//   ....[32]....
        /*0314*/ 	.word	0x00003a80
        /*0318*/ 	.word	0x000000ff
        /*031c*/ 	.word	0x00003800
        /*0320*/ 	.short	0x010a
        /*0322*/ 	.byte	0x06
	.zero		1


	//   ....[33]....
        /*0324*/ 	.word	0x00003c60
        /*0328*/ 	.word	0x000000ff
        /*032c*/ 	.word	0x00000000
        /*0330*/ 	.short	0x0101
        /*0332*/ 	.byte	0x06
	.zero		1


	//   ....[34]....
        /*0334*/ 	.word	0x00003d10
        /*0338*/ 	.word	0x000000ff
        /*033c*/ 	.word	0x00000000
        /*0340*/ 	.short	0x0101
        /*0342*/ 	.byte	0x06
	.zero		1


	//   ....[35]....
        /*0344*/ 	.word	0x00003ec0
        /*0348*/ 	.word	0x000000ff
        /*034c*/ 	.word	0x00003800
        /*0350*/ 	.short	0x010a
        /*0352*/ 	.byte	0x06
	.zero		1


	//   ....[36]....
        /*0354*/ 	.word	0x00005420
        /*0358*/ 	.word	0x000000ff
        /*035c*/ 	.word	0x00003800
        /*0360*/ 	.short	0x010a
        /*0362*/ 	.byte	0x06
	.zero		1


	//   ....[37]....
        /*0364*/ 	.word	0x00005600
        /*0368*/ 	.word	0x000000ff
        /*036c*/ 	.word	0x00003800
        /*0370*/ 	.short	0x010a
        /*0372*/ 	.byte	0x06
	.zero		1


	//   ....[38]....
        /*0374*/ 	.word	0x000057e0
        /*0378*/ 	.word	0x000000ff
        /*037c*/ 	.word	0x00000000
        /*0380*/ 	.short	0x0101
        /*0382*/ 	.byte	0x06
	.zero		1


	//   ....[39]....
        /*0384*/ 	.word	0x00005890
        /*0388*/ 	.word	0x000000ff
        /*038c*/ 	.word	0x00000000
        /*0390*/ 	.short	0x0101
        /*0392*/ 	.byte	0x06
	.zero		1


	//   ....[40]....
        /*0394*/ 	.word	0x00005e60
        /*0398*/ 	.word	0x000000ff
        /*039c*/ 	.word	0x00000008
        /*03a0*/ 	.short	0x010a
        /*03a2*/ 	.byte	0x10
	.zero		1


	//   ....[41]....
        /*03a4*/ 	.word	0x000067d0
        /*03a8*/ 	.word	0x00000000
        /*03ac*/ 	.word	0x00003890
        /*03b0*/ 	.short	0x0101
        /*03b2*/ 	.byte	0x26
	.zero		1


	//   ....[42]....
        /*03b4*/ 	.word	0x000069a0
        /*03b8*/ 	.word	0x00000004
        /*03bc*/ 	.word	0x00003860
        /*03c0*/ 	.short	0x010a
        /*03c2*/ 	.byte	0x3f
	.zero		1


	//   ....[43]....
        /*03c4*/ 	.word	0x00006bf0
        /*03c8*/ 	.word	0x00000002
        /*03cc*/ 	.word	0x00003828
        /*03d0*/ 	.short	0x010a
        /*03d2*/ 	.byte	0x3f
	.zero		1


	//   ....[44]....
        /*03d4*/ 	.word	0x00006e30
        /*03d8*/ 	.word	0x00000004
        /*03dc*/ 	.word	0x00003860
        /*03e0*/ 	.short	0x010a
        /*03e2*/ 	.byte	0x3f
	.zero		1


	//   ....[45]....
        /*03e4*/ 	.word	0x000070a0
        /*03e8*/ 	.word	0x00000003
        /*03ec*/ 	.word	0x00003828
        /*03f0*/ 	.short	0x010a
        /*03f2*/ 	.byte	0x3f
	.zero		1


	//   ....[46]....
        /*03f4*/ 	.word	0x000073b0
        /*03f8*/ 	.word	0x00000007
        /*03fc*/ 	.word	0x00003828
        /*0400*/ 	.short	0x010a
        /*0402*/ 	.byte	0x3f
	.zero		1


	//   ....[47]....
        /*0404*/ 	.word	0x00007620
        /*0408*/ 	.word	0x00000004
        /*040c*/ 	.word	0x00003828
        /*0410*/ 	.short	0x010a
        /*0412*/ 	.byte	0x3f
	.zero		1


	//   ....[48]....
        /*0414*/ 	.word	0x00007880
        /*0418*/ 	.word	0x00000007
        /*041c*/ 	.word	0x00003850
        /*0420*/ 	.short	0x010a
        /*0422*/ 	.byte	0x3f
	.zero		1


	//   ....[49]....
        /*0424*/ 	.word	0x000078e0
        /*0428*/ 	.word	0x00000002
        /*042c*/ 	.word	0x00003800
        /*0430*/ 	.short	0x010a
        /*0432*/ 	.byte	0x3f
	.zero		1


	//   ....[50]....
        /*0434*/ 	.word	0x00007940
        /*0438*/ 	.word	0x00000007
        /*043c*/ 	.word	0xfffffff8
        /*0440*/ 	.short	0x010a
        /*0442*/ 	.byte	0x3f
	.zero		1


	//   ....[51]....
        /*0444*/ 	.word	0x000079a0
        /*0448*/ 	.word	0x0000000a
        /*044c*/ 	.word	0x00003808
        /*0450*/ 	.short	0x010a
        /*0452*/ 	.byte	0x3f
	.zero		1


	//   ....[52]....
        /*0454*/ 	.word	0x00007a00
        /*0458*/ 	.word	0x00000004
        /*045c*/ 	.word	0x00003800
        /*0460*/ 	.short	0x010a
        /*0462*/ 	.byte	0x3f
	.zero		1


	//   ....[53]....
        /*0464*/ 	.word	0x00007a60
        /*0468*/ 	.word	0x0000000c
        /*046c*/ 	.word	0x00003800
        /*0470*/ 	.short	0x010a
        /*0472*/ 	.byte	0x3f
	.zero		1


	//   ....[54]....
        /*0474*/ 	.word	0x00007ac0
        /*0478*/ 	.word	0x0000000d
        /*047c*/ 	.word	0x00003800
        /*0480*/ 	.short	0x010a
        /*0482*/ 	.byte	0x3f
	.zero		1


	//   ....[55]....
        /*0484*/ 	.word	0x00007b20
        /*0488*/ 	.word	0x0000000b
        /*048c*/ 	.word	0x00003800
        /*0490*/ 	.short	0x010a
        /*0492*/ 	.byte	0x3f
	.zero		1


	//   ....[56]....
        /*0494*/ 	.word	0x00007b80
        /*0498*/ 	.word	0x00000003
        /*049c*/ 	.word	0x00000008
        /*04a0*/ 	.short	0x010a
        /*04a2*/ 	.byte	0x3f
	.zero		1


	//   ....[57]....
        /*04a4*/ 	.word	0x00007bd0
        /*04a8*/ 	.word	0x00000004
        /*04ac*/ 	.word	0x00003860
        /*04b0*/ 	.short	0x010a
        /*04b2*/ 	.byte	0x3f
	.zero		1


	//   ....[58]....
        /*04b4*/ 	.word	0x00007c20
        /*04b8*/ 	.word	0x00000002
        /*04bc*/ 	.word	0x00003828
        /*04c0*/ 	.short	0x010a
        /*04c2*/ 	.byte	0x3f
	.zero		1


	//   ....[59]....
        /*04c4*/ 	.word	0x00007c70
        /*04c8*/ 	.word	0x00000004
        /*04cc*/ 	.word	0x00003860
        /*04d0*/ 	.short	0x010a
        /*04d2*/ 	.byte	0x3f
	.zero		1


	//   ....[60]....
        /*04d4*/ 	.word	0x00007cc0
        /*04d8*/ 	.word	0x00000003
        /*04dc*/ 	.word	0x00003828
        /*04e0*/ 	.short	0x010a
        /*04e2*/ 	.byte	0x3f
	.zero		1


	//   ....[61]....
        /*04e4*/ 	.word	0x00007d10
        /*04e8*/ 	.word	0x00000007
        /*04ec*/ 	.word	0x00003828
        /*04f0*/ 	.short	0x010a
        /*04f2*/ 	.byte	0x3f
	.zero		1


	//   ....[62]....
        /*04f4*/ 	.word	0x00007d60
        /*04f8*/ 	.word	0x00000004
        /*04fc*/ 	.word	0x00003828
        /*0500*/ 	.short	0x010a
        /*0502*/ 	.byte	0x3f
	.zero		1


	//----- nvinfo : EIATTR_NUM_MBARRIERS
	.align		4
.L_37:
        /*0504*/ 	.byte	0x03, 0x38
        /*0506*/ 	.short	0x0018


	//----- nvinfo : EIATTR_EXIT_INSTR_OFFSETS
	.align		4
        /*0508*/ 	.byte	0x04, 0x1c
        /*050a*/ 	.short	(.L_39 - .L_38)


	//   ....[0]....
.L_38:
        /*050c*/ 	.word	0x00000990


	//   ....[1]....
        /*0510*/ 	.word	0x000067e0


	//   ....[2]....
        /*0514*/ 	.word	0x00006820


	//   ....[3]....
        /*0518*/ 	.word	0x000072b0


	//   ....[4]....
        /*051c*/ 	.word	0x00007860


	//----- nvinfo : EIATTR_MAX_THREADS
	.align		4
.L_39:
        /*0520*/ 	.byte	0x04, 0x05
        /*0522*/ 	.short	(.L_41 - .L_40)
.L_40:
        /*0524*/ 	.word	0x00000180
        /*0528*/ 	.word	0x00000001
        /*052c*/ 	.word	0x00000001


	//----- nvinfo : EIATTR_CRS_STACK_SIZE
	.align		4
.L_41:
        /*0530*/ 	.byte	0x04, 0x1e
        /*0532*/ 	.short	(.L_43 - .L_42)
.L_42:
        /*0534*/ 	.word	0x00000000


	//----- nvinfo : EIATTR_CBANK_PARAM_SIZE
	.align		4
.L_43:
        /*0538*/ 	.byte	0x03, 0x19
        /*053a*/ 	.short	0x0870


	//----- nvinfo : EIATTR_PARAM_CBANK
	.align		4
        /*053c*/ 	.byte	0x04, 0x0a
        /*053e*/ 	.short	(.L_45 - .L_44)
	.align		4
.L_44:
        /*0540*/ 	.word	index@(.nv.constant0._ZN7cutlass13device_kernelINS_4fmha6kernel28FmhaKernelTmaWarpSpecializedINS1_10collective30FmhaMainloopTmaWarpSpecializedINS_10bfloat16_tEffN4cute5tupleIJNS7_1CILi128EEENS9_ILi64EEENS9_ILi16EEEEEENS8_IJiNS9_ILi1EEENS8_IJiiEEEEEESG_SG_NS4_12CausalFusionEJEEENS4_15FmhaFwdEpilogueIS6_fNS8_IJSB_SC_SB_EEEEENS2_23IndividualTileSchedulerEJEEEEEvNT_6ParamsE)
        /*0544*/ 	.short	0x0210
        /*0546*/ 	.short	0x0870


	//----- nvinfo : EIATTR_SW_WAR
	.align		4
.L_45:
        /*0548*/ 	.byte	0x04, 0x36
        /*054a*/ 	.short	(.L_47 - .L_46)
.L_46:
        /*054c*/ 	.word	0x00000008
.L_47:


//--------------------- .nv.callgraph             --------------------------
	.section	.nv.callgraph,"",@"SHT_CUDA_CALLGRAPH"
	.align	4
	.sectionentsize	8
	.align		4
        /*0000*/ 	.word	0x00000000
	.align		4
        /*0004*/ 	.word	0xffffffff
	.align		4
        /*0008*/ 	.word	index@(_ZN7cutlass13device_kernelINS_4fmha6kernel28FmhaKernelTmaWarpSpecializedINS1_10collective30FmhaMainloopTmaWarpSpecializedINS_10bfloat16_tEffN4cute5tupleIJNS7_1CILi128EEENS9_ILi64EEENS9_ILi16EEEEEENS8_IJiNS9_ILi1EEENS8_IJiiEEEEEESG_SG_NS4_12CausalFusionEJEEENS4_15FmhaFwdEpilogueIS6_fNS8_IJSB_SC_SB_EEEEENS2_23IndividualTileSchedulerEJEEEEEvNT_6ParamsE)
	.align		4
        /*000c*/ 	.word	index@(__assertfail)
	.align		4
        /*0010*/ 	.word	0x00000000
	.align		4
        /*0014*/ 	.word	0xfffffffe
	.align		4
        /*0018*/ 	.word	0x00000000
	.align		4
        /*001c*/ 	.word	0xfffffffd
	.align		4
        /*0020*/ 	.word	0x00000000
	.align		4
        /*0024*/ 	.word	0xfffffffc


//--------------------- .nv.constant4             --------------------------
	.section	.nv.constant4,"a",@progbits
	.align	8
	.align		8
.nv.constant4:
        /*0000*/ 	.dword	__assertfail
	.align		8
        /*0008*/ 	.dword	__unnamed_1
	.align		8
        /*0010*/ 	.dword	_ZN39_INTERNAL_8f17f743_4_k_cu_0659e660_28974cuda3std3__45__cpo5beginE
	.align		8
        /*0018*/ 	.dword	_ZN39_INTERNAL_8f17f743_4_k_cu_0659e660_28974cuda3std3__45__cpo3endE
	.align		8
        /*0020*/ 	.dword	_ZN39_INTERNAL_8f17f743_4_k_cu_0659e660_28974cuda3std3__45__cpo6cbeginE
	.align		8
        /*0028*/ 	.dword	_ZN39_INTERNAL_8f17f743_4_k_cu_0659e660_28974cuda3std3__45__cpo4cendE
	.align		8
        /*0030*/ 	.dword	_ZN39_INTERNAL_8f17f743_4_k_cu_0659e660_28974cuda3std3__441_GLOBAL__N__8f17f743_4_k_cu_0659e660_28976ignoreE
	.align		8
        /*0038*/ 	.dword	_ZN39_INTERNAL_8f17f743_4_k_cu_0659e660_28974cuda3std3__419piecewise_constructE
	.align		8
        /*0040*/ 	.dword	_ZN39_INTERNAL_8f17f743_4_k_cu_0659e660_28974cuda3std3__48in_placeE
	.align		8
        /*0048*/ 	.dword	_ZN39_INTERNAL_8f17f743_4_k_cu_0659e660_28974cuda3std6ranges3__45__cpo4swapE
	.align		8
        /*0050*/ 	.dword	_ZN39_INTERNAL_8f17f743_4_k_cu_0659e660_28974cuda3std6ranges3__45__cpo9iter_moveE
	.align		8
        /*0058*/ 	.dword	_ZN39_INTERNAL_8f17f743_4_k_cu_0659e660_28974cute7productE
	.align		8
        /*0060*/ 	.dword	_ZN39_INTERNAL_8f17f743_4_k_cu_0659e660_28974cute1_E
	.align		8
        /*0068*/ 	.dword	$str$24
	.align		8
        /*0070*/ 	.dword	$str$25


//--------------------- .text._ZN7cutlass13device_kernelINS_4fmha6kernel28FmhaKernelTmaWarpSpecializedINS1_10collective30FmhaMainloopTmaWarpSpecializedINS_10bfloat16_tEffN4cute5tupleIJNS7_1CILi128EEENS9_ILi64EEENS9_ILi16EEEEEENS8_IJiNS9_ILi1EEENS8_IJiiEEEEEESG_SG_NS4_12CausalFusionEJEEENS4_15FmhaFwdEpilogueIS6_fNS8_IJSB_SC_SB_EEEEENS2_23IndividualTileSchedulerEJEEEEEvNT_6ParamsE --------------------------
	.section	.text._ZN7cutlass13device_kernelINS_4fmha6kernel28FmhaKernelTmaWarpSpecializedINS1_10collective30FmhaMainloopTmaWarpSpecializedINS_10bfloat16_tEffN4cute5tupleIJNS7_1CILi128EEENS9_ILi64EEENS9_ILi16EEEEEENS8_IJiNS9_ILi1EEENS8_IJiiEEEEEESG_SG_NS4_12CausalFusionEJEEENS4_15FmhaFwdEpilogueIS6_fNS8_IJSB_SC_SB_EEEEENS2_23IndividualTileSchedulerEJEEEEEvNT_6ParamsE,"ax",@progbits
	.align	128
.text._ZN7cutlass13device_kernelINS_4fmha6kernel28FmhaKernelTmaWarpSpecializedINS1_10collective30FmhaMainloopTmaWarpSpecializedINS_10bfloat16_tEffN4cute5tupleIJNS7_1CILi128EEENS9_ILi64EEENS9_ILi16EEEEEENS8_IJiNS9_ILi1EEENS8_IJiiEEEEEESG_SG_NS4_12CausalFusionEJEEENS4_15FmhaFwdEpilogueIS6_fNS8_IJSB_SC_SB_EEEEENS2_23IndividualTileSchedulerEJEEEEEvNT_6ParamsE:
        .type           _ZN7cutlass13device_kernelINS_4fmha6kernel28FmhaKernelTmaWarpSpecializedINS1_10collective30FmhaMainloopTmaWarpSpecializedINS_10bfloat16_tEffN4cute5tupleIJNS7_1CILi128EEENS9_ILi64EEENS9_ILi16EEEEEENS8_IJiNS9_ILi1EEENS8_IJiiEEEEEESG_SG_NS4_12CausalFusionEJEEENS4_15FmhaFwdEpilogueIS6_fNS8_IJSB_SC_SB_EEEEENS2_23IndividualTileSchedulerEJEEEEEvNT_6ParamsE,@function
        .size           _ZN7cutlass13device_kernelINS_4fmha6kernel28FmhaKernelTmaWarpSpecializedINS1_10collective30FmhaMainloopTmaWarpSpecializedINS_10bfloat16_tEffN4cute5tupleIJNS7_1CILi128EEENS9_ILi64EEENS9_ILi16EEEEEENS8_IJiNS9_ILi1EEENS8_IJiiEEEEEESG_SG_NS4_12CausalFusionEJEEENS4_15FmhaFwdEpilogueIS6_fNS8_IJSB_SC_SB_EEEEENS2_23IndividualTileSchedulerEJEEEEEvNT_6ParamsE,(.L_x_117 - _ZN7cutlass13device_kernelINS_4fmha6kernel28FmhaKernelTmaWarpSpecializedINS1_10collective30FmhaMainloopTmaWarpSpecializedINS_10bfloat16_tEffN4cute5tupleIJNS7_1CILi128EEENS9_ILi64EEENS9_ILi16EEEEEENS8_IJiNS9_ILi1EEENS8_IJiiEEEEEESG_SG_NS4_12CausalFusionEJEEENS4_15FmhaFwdEpilogueIS6_fNS8_IJSB_SC_SB_EEEEENS2_23IndividualTileSchedulerEJEEEEEvNT_6ParamsE)
        .other          _ZN7cutlass13device_kernelINS_4fmha6kernel28FmhaKernelTmaWarpSpecializedINS1_10collective30FmhaMainloopTmaWarpSpecializedINS_10bfloat16_tEffN4cute5tupleIJNS7_1CILi128EEENS9_ILi64EEENS9_ILi16EEEEEENS8_IJiNS9_ILi1EEENS8_IJiiEEEEEESG_SG_NS4_12CausalFusionEJEEENS4_15FmhaFwdEpilogueIS6_fNS8_IJSB_SC_SB_EEEEENS2_23IndividualTileSchedulerEJEEEEEvNT_6ParamsE,@"STO_CUDA_ENTRY STV_DEFAULT"
_ZN7cutlass13device_kernelINS_4fmha6kernel28FmhaKernelTmaWarpSpecializedINS1_10collective30FmhaMainloopTmaWarpSpecializedINS_10bfloat16_tEffN4cute5tupleIJNS7_1CILi128EEENS9_ILi64EEENS9_ILi16EEEEEENS8_IJiNS9_ILi1EEENS8_IJiiEEEEEESG_SG_NS4_12CausalFusionEJEEENS4_15FmhaFwdEpilogueIS6_fNS8_IJSB_SC_SB_EEEEENS2_23IndividualTileSchedulerEJEEEEEvNT_6ParamsE:
[----:B------:R-:W1:Y:S01]  /*0000*/  LDC R1, c[0x0][0x28] ;  /* 0x00000a00ff017b82 */ /* 0x000e620000000800 */
[----:B------:R-:W2:Y:S01]  /*0010*/  S2R R0, SR_TID.X ;  /* 0x0000000000007919 */ /* 0x000ea20000002100 */
[----:B------:R-:W-:Y:S01]  /*0020*/  ELECT P1, URZ, PT ;  /* 0x00000000003f782f */ /* 0x000fe20003820000 */
[----:B------:R-:W-:Y:S01]  /*0030*/  BSSY B0, `(.L_x_0) ;  /* 0x0000017000007945 */ /* 0x000fe20003800000 */
[----:B--2---:R-:W-:-:S05]  /*0040*/  SHF.R.U32.HI R2, RZ, 0x5, R0 ;  /* 0x00000005ff027819 */ /* 0x004fca0000011600 */
[----:B------:R-:W2:Y:S02]  /*0050*/  SHFL.IDX PT, R3, R2, RZ, 0x1f ;  /* 0x00001fff02037589 */ /* 0x000ea400000e0000 */
[----:B--2---:R-:W-:Y:S02]  /*0060*/  R2UR UR4, R3 ;  /* 0x00000000030472ca */ /* 0x004fe400000e0000 */
[----:B------:R-:W-:-:S06]  /*0070*/  SHF.R.U32.HI R3, RZ, 0x7, R0 ;  /* 0x00000007ff037819 */ /* 0x000fcc0000011600 */
[----:B------:R-:W2:Y:S05]  /*0080*/  SHFL.IDX PT, R3, R3, RZ, 0x1f ;  /* 0x00001fff03037589 */ /* 0x000eaa00000e0000 */
[----:B------:R-:W-:Y:S02]  /*0090*/  USHF.R.S32.HI UR5, URZ, 0x1f, UR4 ;  /* 0x0000001f3f057899 */ /* 0x000fe40008011404 */
[----:B------:R-:W-:Y:S02]  /*00a0*/  ISETP.NE.OR P0, PT, RZ, UR4, !P1 ;  /* 0x00000004ff007c0c */ /* 0x000fe4000cf05670 */
[----:B------:R-:W-:-:S04]  /*00b0*/  ULEA.HI UR5, UR5, UR4, URZ, 0x2 ;  /* 0x0000000405057291 */ /* 0x000fc8000f8f103f */
[----:B------:R-:W-:-:S04]  /*00c0*/  ULOP3.LUT UR5, UR5, 0xfffffffc, URZ, 0xc0, !UPT ;  /* 0xfffffffc05057892 */ /* 0x000fc8000f8ec03f */
[----:B------:R-:W-:-:S03]  /*00d0*/  UIADD3 UR10, UR4, -UR5, URZ ;  /* 0x80000005040a7290 */ /* 0x000fc6000fffe03f */
[----:B-1----:R-:W-:Y:S09]  /*00e0*/  @P0 BRA `(.L_x_1) ;  /* 0x00000000002c0947 */ /* 0x002ff20003800000 */
[----:B------:R-:W-:Y:S02]  /*00f0*/  ULDC.64 UR4, c[0x0][0x198] ;  /* 0x0000660000047ab9 */ /* 0x000fe40000000a00 */
[----:B------:R-:W-:Y:S02]  /*0100*/  UIADD3 UR6, UP0, UR4, 0xf0, URZ ;  /* 0x000000f004067890 */ /* 0x000fe4000ff1e03f */
[----:B------:R-:W-:Y:S02]  /*0110*/  UIADD3 UR8, UP1, UR4, 0x1f0, URZ ;  /* 0x000001f004087890 */ /* 0x000fe4000ff3e03f */
[----:B------:R-:W-:Y:S02]  /*0120*/  UIADD3 UR4, UP2, UR4, 0x2f0, URZ ;  /* 0x000002f004047890 */ /* 0x000fe4000ff5e03f */
[----:B------:R-:W-:Y:S02]  /*0130*/  UIADD3.X UR7, URZ, UR5, URZ, UP0, !UPT ;  /* 0x000000053f077290 */ /* 0x000fe400087fe43f */
[----:B------:R-:W-:-:S02]  /*0140*/  UIADD3.X UR9, URZ, UR5, URZ, UP1, !UPT ;  /* 0x000000053f097290 */ /* 0x000fc40008ffe43f */
[----:B------:R-:W-:-:S05]  /*0150*/  UIADD3.X UR5, URZ, UR5, URZ, UP2, !UPT ;  /* 0x000000053f057290 */ /* 0x000fca00097fe43f */
[----:B------:R1:W-:Y:S02]  /*0160*/  UTMACCTL.PF [UR6] ;  /* 0x00000000060079b9 */ /* 0x0003e40008040000 */
[----:B------:R1:W-:Y:S02]  /*0170*/  UTMACCTL.PF [UR8] ;  /* 0x00000000080079b9 */ /* 0x0003e40008040000 */
[----:B------:R1:W-:Y:S02]  /*0180*/  UTMACCTL.PF [UR4] ;  /* 0x00000000040079b9 */ /* 0x0003e40008040000 */
[----:B-1----:R-:W-:Y:S01]  /*0190*/  NOP ;  /* 0x0000000000007918 */ /* 0x002fe20000000000 */
.L_x_1:
[----:B------:R-:W-:Y:S05]  /*01a0*/  BSYNC B0 ;  /* 0x0000000000007941 */ /* 0x000fea0003800000 */
.L_x_0:
[----:B------:R-:W1:Y:S01]  /*01b0*/  SHFL.IDX PT, R4, R2, RZ, 0x1f ;  /* 0x00001fff02047589 */ /* 0x000e6200000e0000 */
[----:B--2---:R-:W-:Y:S01]  /*01c0*/  R2UR UR36, R3 ;  /* 0x00000000032472ca */ /* 0x004fe200000e0000 */
[----:B------:R-:W-:-:S12]  /*01d0*/  UISETP.NE.AND UP0, UPT, UR10, 0x1, UPT ;  /* 0x000000010a00788c */ /* 0x000fd8000bf05270 */
[----:B------:R-:W-:Y:S02]  /*01e0*/  UIADD3 UR7, UR36, -0x1, URZ ;  /* 0xffffffff24077890 */ /* 0x000fe4000fffe03f */
[----:B------:R-:W-:Y:S02]  /*01f0*/  UISETP.EQ.AND UP2, UPT, UR36, URZ, !UP0 ;  /* 0x0000003f2400728c */ /* 0x000fe4000c742270 */
[----:B------:R-:W-:Y:S02]  /*0200*/  UISETP.GE.U32.AND UP1, UPT, UR7, 0x4, UPT ;  /* 0x000000040700788c */ /* 0x000fe4000bf26070 */
[----:B------:R-:W-:Y:S01]  /*0210*/  USEL UR6, URZ, 0x1, !UP2 ;  /* 0x000000013f067887 */ /* 0x000fe2000d000000 */
[----:B-1----:R-:W-:-:S03]  /*0220*/  ISETP.NE.AND P0, PT, R4, RZ, PT ;  /* 0x000000ff0400720c */ /* 0x002fc60003f05270 */
[----:B------:R-:W-:-:S10]  /*0230*/  USEL UR6, UR6, 0x2, UP1 ;  /* 0x0000000206067887 */ /* 0x000fd40008800000 */
[----:B------:R-:W-:Y:S05]  /*0240*/  @P0 BRA `(.L_x_2) ;  /* 0x0000000000480947 */ /* 0x000fea0003800000 */
[----:B------:R-:W1:Y:S01]  /*0250*/  S2UR UR11, SR_CgaCtaId ;  /* 0x00000000000b79c3 */ /* 0x000e620000008800 */
[----:B------:R-:W-:Y:S01]  /*0260*/  UMOV UR4, 0x400 ;  /* 0x0000040000047882 */ /* 0x000fe20000000000 */
[----:B------:R-:W-:Y:S01]  /*0270*/  UMOV UR5, 0x1 ;  /* 0x0000000100057882 */ /* 0x000fe20000000000 */
[----:B------:R-:W-:Y:S01]  /*0280*/  UMOV UR8, 0x80 ;  /* 0x0000008000087882 */ /* 0x000fe20000000000 */
[----:B------:R-:W-:Y:S01]  /*0290*/  ELECT P0, URZ, PT ;  /* 0x00000000003f782f */ /* 0x000fe20003800000 */
[----:B------:R-:W-:-:S04]  /*02a0*/  UIADD3 UR8, -UR8, 0x100000, URZ ;  /* 0x0010000008087890 */ /* 0x000fc8000fffe13f */
[----:B------:R-:W-:Y:S02]  /*02b0*/  USHF.L.U32 UR9, UR8, 0xb, URZ ;  /* 0x0000000b08097899 */ /* 0x000fe4000800063f */
[----:B------:R-:W-:Y:S02]  /*02c0*/  USHF.L.U32 UR8, UR8, 0x1, URZ ;  /* 0x0000000108087899 */ /* 0x000fe4000800063f */
[----:B-1----:R-:W-:Y:S02]  /*02d0*/  ULEA UR11, UR11, UR4, 0x18 ;  /* 0x000000040b0b7291 */ /* 0x002fe4000f8ec03f */
[----:B------:R-:W-:-:S04]  /*02e0*/  UIADD3 UR4, -UR5, 0x100000, URZ ;  /* 0x0010000005047890 */ /* 0x000fc8000fffe13f */
[----:B------:R-:W-:Y:S02]  /*02f0*/  USHF.L.U32 UR5, UR4, 0xb, URZ ;  /* 0x0000000b04057899 */ /* 0x000fe4000800063f */
[----:B------:R-:W-:Y:S01]  /*0300*/  USHF.L.U32 UR4, UR4, 0x1, URZ ;  /* 0x0000000104047899 */ /* 0x000fe2000800063f */
[----:B------:R-:W1:Y:S11]  /*0310*/  FENCE.VIEW.ASYNC.S ;  /* 0x00000000000073c6 */ /* 0x000e760000000000 */
[----:B-1----:R1:W2:Y:S01]  /*0320*/  SYNCS.EXCH.64 URZ, [UR11+0x3850], UR4 ;  /* 0x003850040b3f75b2 */ /* 0x0022a20008000100 */
[----:B------:R1:W3:Y:S01]  /*0330*/  SYNCS.EXCH.64 URZ, [UR11+0x3860], UR8 ;  /* 0x003860080b3f75b2 */ /* 0x0002e20008000100 */
[----:B------:R1:W4:Y:S01]  /*0340*/  SYNCS.EXCH.64 URZ, [UR11+0x3858], UR4 ;  /* 0x003858040b3f75b2 */ /* 0x0003220008000100 */
[----:B------:R1:W1:Y:S01]  /*0350*/  SYNCS.EXCH.64 URZ, [UR11+0x3868], UR8 ;  /* 0x003868080b3f75b2 */ /* 0x0002620008000100 */
[----:B------:R-:W-:Y:S01]  /*0360*/  NOP ;  /* 0x0000000000007918 */ /* 0x000fe20000000000 */
.L_x_2:
[----:B------:R-:W5:Y:S01]  /*0370*/  SHFL.IDX PT, R3, R2, RZ, 0x1f ;  /* 0x00001fff02037589 */ /* 0x000f6200000e0000 */
[----:B------:R-:W-:Y:S01]  /*0380*/  NOP ;  /* 0x0000000000007918 */ /* 0x000fe20000000000 */
[----:B-----5:R-:W-:-:S13]  /*0390*/  ISETP.NE.AND P0, PT, R3, RZ, PT ;  /* 0x000000ff0300720c */ /* 0x020fda0003f05270 */
[----:B------:R-:W-:Y:S05]  /*03a0*/  @P0 BRA `(.L_x_3) ;  /* 0x0000000000600947 */ /* 0x000fea0003800000 */
[----:B-1----:R-:W1:Y:S01]  /*03b0*/  S2UR UR5, SR_CgaCtaId ;  /* 0x00000000000579c3 */ /* 0x002e620000008800 */
[----:B------:R-:W-:Y:S01]  /*03c0*/  UMOV UR4, 0x400 ;  /* 0x0000040000047882 */ /* 0x000fe20000000000 */
[----:B------:R-:W-:Y:S01]  /*03d0*/  UMOV UR8, 0x1 ;  /* 0x0000000100087882 */ /* 0x000fe20000000000 */
[----:B------:R-:W-:Y:S01]  /*03e0*/  UMOV UR12, 0x100 ;  /* 0x00000100000c7882 */ /* 0x000fe20000000000 */
[----:B------:R-:W-:-:S04]  /*03f0*/  UIADD3 UR8, -UR8, 0x100000, URZ ;  /* 0x0010000008087890 */ /* 0x000fc8000fffe13f */
[----:B------:R-:W-:Y:S02]  /*0400*/  USHF.L.U32 UR9, UR8, 0xb, URZ ;  /* 0x0000000b08097899 */ /* 0x000fe4000800063f */
[----:B------:R-:W-:Y:S01]  /*0410*/  USHF.L.U32 UR8, UR8, 0x1, URZ ;  /* 0x0000000108087899 */ /* 0x000fe2000800063f */
[----:B------:R-:W-:Y:S01]  /*0420*/  ELECT P0, URZ, PT ;  /* 0x00000000003f782f */ /* 0x000fe20003800000 */
[----:B-1----:R-:W-:Y:S02]  /*0430*/  ULEA UR11, UR5, UR4, 0x18 ;  /* 0x00000004050b7291 */ /* 0x002fe4000f8ec03f */
[----:B------:R-:W-:-:S04]  /*0440*/  UIADD3 UR4, -UR12, 0x100000, URZ ;  /* 0x001000000c047890 */ /* 0x000fc8000fffe13f */
[----:B------:R-:W-:Y:S02]  /*0450*/  USHF.L.U32 UR5, UR4, 0xb, URZ ;  /* 0x0000000b04057899 */ /* 0x000fe4000800063f */
[----:B------:R-:W-:Y:S01]  /*0460*/  USHF.L.U32 UR4, UR4, 0x1, URZ ;  /* 0x0000000104047899 */ /* 0x000fe2000800063f */
[----:B------:R-:W1:Y:S03]  /*0470*/  FENCE.VIEW.ASYNC.S ;  /* 0x00000000000073c6 */ /* 0x000e660000000000 */
[----:B-1----:R1:W1:Y:S08]  /*0480*/  SYNCS.EXCH.64 URZ, [UR11+0x3800], UR8 ;  /* 0x003800080b3f75b2 */ /* 0x0022700008000100 */
[----:B------:R1:W1:Y:S01]  /*0490*/  SYNCS.EXCH.64 URZ, [UR11+0x3828], UR4 ;  /* 0x003828040b3f75b2 */ /* 0x0002620008000100 */
        /* <DEDUP_REMOVED lines=8> */
[----:B------:R-:W-:Y:S01]  /*0520*/  NOP ;  /* 0x0000000000007918 */ /* 0x000fe20000000000 */
.L_x_3:
        /* <DEDUP_REMOVED lines=21> */
[----:B------:R-:W-:Y:S01]  /*0680*/  NOP ;  /* 0x0000000000007918 */ /* 0x000fe20000000000 */
.L_x_4:
[----:B------:R-:W5:Y:S01]  /*0690*/  SHFL.IDX PT, R3, R2, RZ, 0x1f ;  /* 0x00001fff02037589 */ /* 0x000f6200000e0000 */
[----:B------:R-:W-:Y:S01]  /*06a0*/  ELECT P0, URZ, PT ;  /* 0x00000000003f782f */ /* 0x000fe20003800000 */
[----:B------:R-:W-:Y:S01]  /*06b0*/  NOP ;  /* 0x0000000000007918 */ /* 0x000fe20000000000 */
[----:B-1----:R-:W-:Y:S02]  /*06c0*/  UMOV UR4, 0x80 ;  /* 0x0000008000047882 */ /* 0x002fe40000000000 */
[C---:B-----5:R-:W-:Y:S02]  /*06d0*/  ISETP.NE.OR P0, PT, R3.reuse, RZ, !P0 ;  /* 0x000000ff0300720c */ /* 0x060fe40004705670 */
[----:B------:R-:W-:-:S11]  /*06e0*/  ISETP.NE.AND P2, PT, R3, RZ, PT ;  /* 0x000000ff0300720c */ /* 0x000fd60003f45270 */
[----:B------:R-:W-:Y:S01]  /*06f0*/  VOTEU.ALL UP2, P0 ;  /* 0x00000000003f7886 */ /* 0x000fe20000040000 */
[----:B------:R-:W-:Y:S01]  /*0700*/  VOTEU.ALL UP3, P0 ;  /* 0x00000000003f7886 */ /* 0x000fe20000060000 */
[----:B------:R-:W-:Y:S01]  /*0710*/  VOTEU.ALL UP4, P0 ;  /* 0x00000000003f7886 */ /* 0x000fe20000080000 */
[----:B------:R-:W-:Y:S02]  /*0720*/  VOTEU.ALL UP5, P0 ;  /* 0x00000000003f7886 */ /* 0x000fe400000a0000 */
[----:B------:R-:W1:Y:S01]  /*0730*/  @!UP2 S2UR UR9, SR_CgaCtaId ;  /* 0x000000000009a9c3 */ /* 0x000e620000008800 */
[----:B------:R-:W-:Y:S01]  /*0740*/  @!UP2 UMOV UR8, 0x400 ;  /* 0x000004000008a882 */ /* 0x000fe20000000000 */
[----:B------:R-:W-:-:S04]  /*0750*/  @!UP2 UIADD3 UR4, -UR4, 0x100000, URZ ;  /* 0x001000000404a890 */ /* 0x000fc8000fffe13f */
[----:B------:R-:W-:Y:S02]  /*0760*/  @!UP2 USHF.L.U32 UR5, UR4, 0xb, URZ ;  /* 0x0000000b0405a899 */ /* 0x000fe4000800063f */
[----:B------:R-:W-:Y:S02]  /*0770*/  @!UP2 USHF.L.U32 UR4, UR4, 0x1, URZ ;  /* 0x000000010404a899 */ /* 0x000fe4000800063f */
[----:B-1----:R-:W-:Y:S01]  /*0780*/  @!UP2 ULEA UR8, UR9, UR8, 0x18 ;  /* 0x000000080908a291 */ /* 0x002fe2000f8ec03f */
[----:B------:R-:W-:Y:S01]  /*0790*/  VOTEU.ALL UP2, P0 ;  /* 0x00000000003f7886 */ /* 0x000fe20000040000 */
[----:B------:R-:W1:Y:S10]  /*07a0*/  FENCE.VIEW.ASYNC.S ;  /* 0x00000000000073c6 */ /* 0x000e740000000000 */
[----:B-1----:R1:W1:Y:S01]  /*07b0*/  @!UP2 SYNCS.EXCH.64 URZ, [UR8+0x3890], UR4 ;  /* 0x00389004083fa5b2 */ /* 0x0022620008000100 */
[----:B------:R1:W1:Y:S01]  /*07c0*/  @!UP3 SYNCS.EXCH.64 URZ, [UR8+0x3898], UR4 ;  /* 0x00389804083fb5b2 */ /* 0x0002620008000100 */
[----:B------:R1:W1:Y:S01]  /*07d0*/  @!UP4 SYNCS.EXCH.64 URZ, [UR8+0x38a0], UR4 ;  /* 0x0038a004083fc5b2 */ /* 0x0002620008000100 */
[----:B------:R1:W1:Y:S01]  /*07e0*/  @!UP5 SYNCS.EXCH.64 URZ, [UR8+0x38a8], UR4 ;  /* 0x0038a804083fd5b2 */ /* 0x0002620008000100 */
[----:B------:R-:W-:Y:S01]  /*07f0*/  NOP ;  /* 0x0000000000007918 */ /* 0x000fe20000000000 */
[----:B------:R-:W-:Y:S05]  /*0800*/  @P2 BRA `(.L_x_5) ;  /* 0x0000000000402947 */ /* 0x000fea0003800000 */
[----:B-1----:R-:W1:Y:S01]  /*0810*/  S2UR UR5, SR_CgaCtaId ;  /* 0x00000000000579c3 */ /* 0x002e620000008800 */
[----:B------:R-:W-:Y:S01]  /*0820*/  UMOV UR4, 0x400 ;  /* 0x0000040000047882 */ /* 0x000fe20000000000 */
[----:B------:R-:W-:Y:S01]  /*0830*/  UMOV UR8, 0x20 ;  /* 0x0000002000087882 */ /* 0x000fe20000000000 */
[----:B------:R-:W-:Y:S01]  /*0840*/  UMOV UR9, 0x80 ;  /* 0x0000008000097882 */ /* 0x000fe20000000000 */
[----:B------:R-:W-:Y:S01]  /*0850*/  ELECT P0, URZ, PT ;  /* 0x00000000003f782f */ /* 0x000fe20003800000 */
[----:B-1----:R-:W-:Y:S02]  /*0860*/  ULEA UR11, UR5, UR4, 0x18 ;  /* 0x00000004050b7291 */ /* 0x002fe4000f8ec03f */
[----:B------:R-:W-:-:S04]  /*0870*/  UIADD3 UR4, -UR8, 0x100000, URZ ;  /* 0x0010000008047890 */ /* 0x000fc8000fffe13f */
[----:B------:R-:W-:Y:S02]  /*0880*/  USHF.L.U32 UR5, UR4, 0xb, URZ ;  /* 0x0000000b04057899 */ /* 0x000fe4000800063f */
[----:B------:R-:W-:Y:S02]  /*0890*/  USHF.L.U32 UR4, UR4, 0x1, URZ ;  /* 0x0000000104047899 */ /* 0x000fe4000800063f */
[----:B------:R-:W-:-:S04]  /*08a0*/  UIADD3 UR8, -UR9, 0x100000, URZ ;  /* 0x0010000009087890 */ /* 0x000fc8000fffe13f */
[----:B------:R-:W-:Y:S02]  /*08b0*/  USHF.L.U32 UR9, UR8, 0xb, URZ ;  /* 0x0000000b08097899 */ /* 0x000fe4000800063f */
[----:B------:R-:W-:Y:S01]  /*08c0*/  USHF.L.U32 UR8, UR8, 0x1, URZ ;  /* 0x0000000108087899 */ /* 0x000fe2000800063f */
[----:B------:R-:W1:Y:S03]  /*08d0*/  FENCE.VIEW.ASYNC.S ;  /* 0x00000000000073c6 */ /* 0x000e660000000000 */
[----:B-1----:R1:W1:Y:S08]  /*08e0*/  SYNCS.EXCH.64 URZ, [UR11+0x38c0], UR4 ;  /* 0x0038c0040b3f75b2 */ /* 0x0022700008000100 */
[----:B------:R1:W1:Y:S01]  /*08f0*/  SYNCS.EXCH.64 URZ, [UR11+0x38c8], UR8 ;  /* 0x0038c8080b3f75b2 */ /* 0x0002620008000100 */
[----:B------:R-:W-:Y:S01]  /*0900*/  NOP ;  /* 0x0000000000007918 */ /* 0x000fe20000000000 */
.L_x_5:
[----:B------:R-:W-:Y:S01]  /*0910*/  ISETP.NE.AND P0, PT, RZ, UR36, PT ;  /* 0x00000024ff007c0c */ /* 0x000fe2000bf05270 */
[----:B------:R-:W-:Y:S01]  /*0920*/  IMAD.U32 R2, RZ, RZ, UR10 ;  /* 0x0000000aff027e24 */ /* 0x000fe2000f8e00ff */
[----:B------:R-:W-:Y:S01]  /*0930*/  NOP ;  /* 0x0000000000007918 */ /* 0x000fe20000000000 */
[----:B-1234-:R-:W-:Y:S03]  /*0940*/  BAR.SYNC.DEFER_BLOCKING 0x0 ;  /* 0x0000000000007b1d */ /* 0x01efe60000010000 */
[----:B------:R-:W-:-:S07]  /*0950*/  ISETP.EQ.AND P2, PT, R2, 0x1, P1 ;  /* 0x000000010200780c */ /* 0x000fce0000f42270 */
[----:B------:R-:W-:Y:S06]  /*0960*/  @!P0 BRA `(.L_x_6) ;  /* 0x0000005c00a08947 */ /* 0x000fec0003800000 */
[----:B------:R-:W-:-:S06]  /*0970*/  UISETP.GT.U32.AND UP2, UPT, UR7, 0x3, UPT ;  /* 0x000000030700788c */ /* 0x000fcc000bf44070 */
[----:B------:R-:W-:-:S13]  /*0980*/  PLOP3.LUT P0, PT, PT, PT, UP2, 0x80, 0x0 ;  /* 0x000000000000781c */ /* 0x000fda0003f0f028 */
[----:B------:R-:W-:Y:S05]  /*0990*/  @P0 EXIT ;  /* 0x000000000000094d */ /* 0x000fea0003800000 */
.L_x_7:
[----:B------:R-:W-:-:S08]  /*09a0*/  NOP ;  /* 0x0000000000007918 */ /* 0x000fd00000000000 */
[----:B------:R-:W1:Y:S02]  /*09b0*/  USETMAXREG.TRY_ALLOC.CTAPOOL UP2, 0xf0 ;  /* 0x000000f0000079c8 */ /* 0x000e640008040600 */
[----:B-1----:R-:W-:-:S13]  /*09c0*/  PLOP3.LUT P0, PT, PT, PT, UP2, 0x80, 0x0 ;  /* 0x000000000000781c */ /* 0x002fda0003f0f028 */
[----:B------:R-:W-:Y:S05]  /*09d0*/  @!P0 BRA `(.L_x_7) ;  /* 0xfffffffc00f08947 */ /* 0x000fea000383ffff */
[----:B------:R-:W-:Y:S01]  /*09e0*/  UISETP.NE.AND UP2, UPT, UR36, 0x1, UPT ;  /* 0x000000012400788c */ /* 0x000fe2000bf45270 */
[----:B------:R-:W1:Y:S01]  /*09f0*/  S2UR UR8, SR_CTAID.X ;  /* 0x00000000000879c3 */ /* 0x000e620000002500 */
[----:B------:R-:W-:Y:S01]  /*0a00*/  UMOV UR4, URZ ;  /* 0x0000003f00047c82 */ /* 0x000fe20008000000 */
[----:B------:R-:W-:-:S03]  /*0a10*/  UMOV UR5, URZ ;  /* 0x0000003f00057c82 */ /* 0x000fc60008000000 */
[----:B------:R-:W-:-:S13]  /*0a20*/  PLOP3.LUT P0, PT, PT, PT, UP2, 0x80, 0x0 ;  /* 0x000000000000781c */ /* 0x000fda0003f0f028 */
[----:B------:R-:W-:Y:S05]  /*0a30*/  @!P0 BRA `(.L_x_8) ;  /* 0x00000000003c8947 */ /* 0x000fea0003800000 */
[----:B------:R-:W-:Y:S01]  /*0a40*/  UISETP.NE.AND UP2, UPT, UR36, 0x2, UPT ;  /* 0x000000022400788c */ /* 0x000fe2000bf45270 */
[----:B------:R-:W-:-:S05]  /*0a50*/  UMOV UR5, 0x1 ;  /* 0x0000000100057882 */ /* 0x000fca0000000000 */
[----:B------:R-:W-:-:S13]  /*0a60*/  PLOP3.LUT P1, PT, PT, PT, UP2, 0x80, 0x0 ;  /* 0x000000000000781c */ /* 0x000fda0003f2f028 */
[----:B------:R-:W-:Y:S05]  /*0a70*/  @!P1 BRA `(.L_x_8) ;  /* 0x00000000002c9947 */ /* 0x000fea0003800000 */
[----:B------:R-:W-:-:S06]  /*0a80*/  UISETP.NE.AND UP2, UPT, UR36, 0x3, UPT ;  /* 0x000000032400788c */ /* 0x000fcc000bf45270 */
[----:B------:R-:W-:-:S13]  /*0a90*/  PLOP3.LUT P1, PT, PT, PT, UP2, 0x80, 0x0 ;  /* 0x000000000000781c */ /* 0x000fda0003f2f028 */
[----:B------:R-:W-:Y:S05]  /*0aa0*/  @!P1 BRA `(.L_x_9) ;  /* 0x0000000000189947 */ /* 0x000fea0003800000 */
[----:B------:R-:W-:-:S11]  /*0ab0*/  UISETP.NE.AND UP2, UPT, UR36, 0x4, UPT ;  /* 0x000000042400788c */ /* 0x000fd6000bf45270 */
[----:B------:R-:W-:Y:S01]  /*0ac0*/  @!UP2 UMOV UR4, 0x1 ;  /* 0x000000010004a882 */ /* 0x000fe20000000000 */
[----:B------:R-:W-:Y:S01]  /*0ad0*/  @!UP2 UMOV UR5, 0x1 ;  /* 0x000000010005a882 */ /* 0x000fe20000000000 */
[----:B------:R-:W-:Y:S01]  /*0ae0*/  @UP2 UMOV UR4, URZ ;  /* 0x0000003f00042c82 */ /* 0x000fe20008000000 */
[----:B------:R-:W-:Y:S01]  /*0af0*/  @UP2 UMOV UR5, URZ ;  /* 0x0000003f00052c82 */ /* 0x000fe20008000000 */
[----:B------:R-:W-:Y:S05]  /*0b00*/  BRA `(.L_x_8) ;  /* 0x0000000000087947 */ /* 0x000fea0003800000 */
.L_x_9:
[----:B------:R-:W-:Y:S01]  /*0b10*/  UMOV UR4, 0x1 ;  /* 0x0000000100047882 */ /* 0x000fe20000000000 */
[----:B------:R-:W-:-:S05]  /*0b20*/  UMOV UR5, URZ ;  /* 0x0000003f00057c82 */ /* 0x000fca0008000000 */
.L_x_8:
[----:B------:R-:W-:Y:S05]  /*0b30*/  @!P0 BRA `(.L_x_10) ;  /* 0x0000000000408947 */ /* 0x000fea0003800000 */
[----:B------:R-:W-:-:S06]  /*0b40*/  UISETP.NE.AND UP2, UPT, UR36, 0x2, UPT ;  /* 0x000000022400788c */ /* 0x000fcc000bf45270 */
[----:B------:R-:W-:-:S13]  /*0b50*/  PLOP3.LUT P0, PT, PT, PT, UP2, 0x80, 0x0 ;  /* 0x000000000000781c */ /* 0x000fda0003f0f028 */
[----:B------:R-:W-:Y:S05]  /*0b60*/  @!P0 BRA `(.L_x_11) ;  /* 0x00000000002c8947 */ /* 0x000fea0003800000 */
[----:B------:R-:W-:-:S06]  /*0b70*/  UISETP.NE.AND UP2, UPT, UR36, 0x3, UPT ;  /* 0x000000032400788c */ /* 0x000fcc000bf45270 */
[----:B------:R-:W-:-:S13]  /*0b80*/  PLOP3.LUT P0, PT, PT, PT, UP2, 0x80, 0x0 ;  /* 0x000000000000781c */ /* 0x000fda0003f0f028 */
[----:B------:R-:W-:Y:S05]  /*0b90*/  @!P0 BRA `(.L_x_12) ;  /* 0x0000000000188947 */ /* 0x000fea0003800000 */
[----:B------:R-:W-:Y:S01]  /*0ba0*/  UISETP.NE.AND UP2, UPT, UR36, 0x4, UPT ;  /* 0x000000042400788c */ /* 0x000fe2000bf45270 */
[----:B-1----:R-:W-:-:S05]  /*0bb0*/  UMOV UR37, UR8 ;  /* 0x0000000800257c82 */ /* 0x002fca0008000000 */
[----:B------:R-:W-:-:S13]  /*0bc0*/  PLOP3.LUT P0, PT, PT, PT, UP2, 0x80, 0x0 ;  /* 0x000000000000781c */ /* 0x000fda0003f0f028 */
[----:B------:R-:W-:Y:S05]  /*0bd0*/  @P0 BRA `(.L_x_13) ;  /* 0x00000000001c0947 */ /* 0x000fea0003800000 */
[----:B------:R-:W-:Y:S01]  /*0be0*/  ULEA UR37, UR8, 0x3, 0x1 ;  /* 0x0000000308257891 */ /* 0x000fe2000f8e083f */
[----:B------:R-:W-:Y:S11]  /*0bf0*/  BRA `(.L_x_13) ;  /* 0x0000000000147947 */ /* 0x000ff60003800000 */
.L_x_12:
[----:B-1----:R-:W-:Y:S01]  /*0c00*/  ULEA UR37, UR8, 0x2, 0x1 ;  /* 0x0000000208257891 */ /* 0x002fe2000f8e083f */
[----:B------:R-:W-:Y:S11]  /*0c10*/  BRA `(.L_x_13) ;  /* 0x00000000000c7947 */ /* 0x000ff60003800000 */
.L_x_11:
[----:B-1----:R-:W-:Y:S01]  /*0c20*/  ULEA UR37, UR8, 0x1, 0x1 ;  /* 0x0000000108257891 */ /* 0x002fe2000f8e083f */
[----:B------:R-:W-:Y:S11]  /*0c30*/  BRA `(.L_x_13) ;  /* 0x0000000000047947 */ /* 0x000ff60003800000 */
.L_x_10:
[----:B-1----:R-:W-:-:S12]  /*0c40*/  USHF.L.U32 UR37, UR8, 0x1, URZ ;  /* 0x0000000108257899 */ /* 0x002fd8000800063f */
.L_x_13:
[----:B------:R-:W1:Y:S01]  /*0c50*/  LDC R2, c[0x0][0x28c] ;  /* 0x0000a300ff027b82 */ /* 0x000e620000000800 */
[----:B------:R-:W-:-:S04]  /*0c60*/  ULOP3.LUT UR6, UR6, 0x1, URZ, 0xfc, !UPT ;  /* 0x0000000106067892 */ /* 0x000fc8000f8efc3f */
[----:B------:R-:W-:Y:S02]  /*0c70*/  UISETP.NE.AND UP2, UPT, UR6, 0x3, UPT ;  /* 0x000000030600788c */ /* 0x000fe4000bf45270 */
[----:B------:R-:W-:-:S04]  /*0c80*/  ULEA UR6, UR8, 0xbf, 0x7 ;  /* 0x000000bf08067891 */ /* 0x000fc8000f8e383f */
[----:B------:R-:W-:Y:S01]  /*0c90*/  PLOP3.LUT P0, PT, PT, PT, UP2, 0x80, 0x0 ;  /* 0x000000000000781c */ /* 0x000fe20003f0f028 */
[----:B------:R-:W-:Y:S01]  /*0ca0*/  USHF.R.U32.HI UR6, URZ, 0x6, UR6 ;  /* 0x000000063f067899 */ /* 0x000fe20008011606 */
[----:B-1----:R-:W-:-:S05]  /*0cb0*/  VIADD R2, R2, 0x3f ;  /* 0x0000003f02027836 */ /* 0x002fca0000000000 */
[----:B------:R-:W-:-:S04]  /*0cc0*/  SHF.R.S32.HI R3, RZ, 0x1f, R2 ;  /* 0x0000001fff037819 */ /* 0x000fc80000011402 */
[----:B------:R-:W-:-:S04]  /*0cd0*/  LEA.HI R3, R3, R2, RZ, 0x6 ;  /* 0x0000000203037211 */ /* 0x000fc800078f30ff */
[----:B------:R-:W-:-:S04]  /*0ce0*/  SHF.R.S32.HI R3, RZ, 0x6, R3 ;  /* 0x00000006ff037819 */ /* 0x000fc80000011403 */
[----:B------:R-:W-:Y:S01]  /*0cf0*/  VIMNMX R3, R3, UR6, PT ;  /* 0x0000000603037c48 */ /* 0x000fe2000bfe0100 */
[----:B------:R-:W-:Y:S06]  /*0d00*/  @!P0 BRA `(.L_x_14) ;  /* 0x0000000000048947 */ /* 0x000fec0003800000 */
[----:B------:R-:W-:Y:S01]  /*0d10*/  BPT.TRAP 0x1 ;  /* 0x000000040000795c */ /* 0x000fe20000300000 */
.L_x_14:
[----:B------:R-:W1:Y:S01]  /*0d20*/  S2UR UR6, SR_CgaCtaId ;  /* 0x00000000000679c3 */ /* 0x000e620000008800 */
[----:B------:R-:W-:Y:S01]  /*0d30*/  UMOV UR38, 0x400 ;  /* 0x0000040000267882 */ /* 0x000fe20000000000 */
[----:B------:R-:W-:Y:S01]  /*0d40*/  IMAD.U32 R6, RZ, RZ, UR4 ;  /* 0x00000004ff067e24 */ /* 0x000fe2000f8e00ff */
[----:B------:R-:W-:Y:S01]  /*0d50*/  SHF.R.S32.HI R5, RZ, 0x1f, R0 ;  /* 0x0000001fff057819 */ /* 0x000fe20000011400 */
[----:B------:R-:W-:-:S03]  /*0d60*/  IMAD.U32 R9, RZ, RZ, UR37 ;  /* 0x00000025ff097e24 */ /* 0x000fc6000f8e00ff */
[----:B------:R-:W-:Y:S02]  /*0d70*/  SHF.L.U32 R6, R6, 0x1f, RZ ;  /* 0x0000001f06067819 */ /* 0x000fe400000006ff */
[----:B------:R-:W-:-:S04]  /*0d80*/  LEA.HI R5, R5, R0, RZ, 0x7 ;  /* 0x0000000005057211 */ /* 0x000fc800078f38ff */
[----:B------:R-:W-:-:S05]  /*0d90*/  LOP3.LUT R5, R5, 0xffffff80, RZ, 0xc0, !PT ;  /* 0xffffff8005057812 */ /* 0x000fca00078ec0ff */
[----:B------:R-:W-:-:S05]  /*0da0*/  IMAD.IADD R5, R0, 0x1, -R5 ;  /* 0x0000000100057824 */ /* 0x000fca00078e0a05 */
[----:B------:R-:W-:Y:S01]  /*0db0*/  SHF.R.S32.HI R0, RZ, 0x1f, R5 ;  /* 0x0000001fff007819 */ /* 0x000fe20000011405 */
[----:B-1----:R-:W-:-:S03]  /*0dc0*/  ULEA UR38, UR6, UR38, 0x18 ;  /* 0x0000002606267291 */ /* 0x002fc6000f8ec03f */
[CC--:B------:R-:W-:Y:S01]  /*0dd0*/  LEA.HI R2, R0.reuse, R5.reuse, RZ, 0x2 ;  /* 0x0000000500027211 */ /* 0x0c0fe200078f10ff */
[----:B------:R-:W-:Y:S01]  /*0de0*/  ULEA UR6, UR5, UR38, 0x3 ;  /* 0x0000002605067291 */ /* 0x000fe2000f8e183f */
[----:B------:R-:W-:Y:S02]  /*0df0*/  LEA.HI R0, R0, R5, RZ, 0x5 ;  /* 0x0000000500007211 */ /* 0x000fe400078f28ff */
[--C-:B------:R-:W-:Y:S02]  /*0e00*/  SHF.R.S32.HI R4, RZ, 0x2, R2.reuse ;  /* 0x00000002ff047819 */ /* 0x100fe40000011402 */
[----:B------:R-:W-:Y:S02]  /*0e10*/  SHF.R.S32.HI R7, RZ, 0x1f, R2 ;  /* 0x0000001fff077819 */ /* 0x000fe40000011402 */
[----:B------:R-:W-:Y:S02]  /*0e20*/  LOP3.LUT R2, R2, 0x7ffffffc, RZ, 0xc0, !PT ;  /* 0x7ffffffc02027812 */ /* 0x000fe400078ec0ff */
[----:B------:R-:W1:Y:S01]  /*0e30*/  SYNCS.PHASECHK.TRANS64.TRYWAIT P1, [UR6+0x3850], R6 ;  /* 0x00385006ff0075a7 */ /* 0x000e620008020146 */
[----:B------:R-:W-:-:S02]  /*0e40*/  LEA.HI R7, R7, R4, RZ, 0x3 ;  /* 0x0000000407077211 */ /* 0x000fc400078f18ff */
[----:B------:R-:W-:Y:S01]  /*0e50*/  SHF.R.S32.HI R0, RZ, 0x5, R0 ;  /* 0x00000005ff007819 */ /* 0x000fe20000011400 */
[----:B------:R-:W-:Y:S01]  /*0e60*/  IMAD.IADD R5, R5, 0x1, -R2 ;  /* 0x0000000105057824 */ /* 0x000fe200078e0a02 */
[----:B------:R-:W-:-:S05]  /*0e70*/  LOP3.LUT R7, R7, 0xfffffff8, RZ, 0xc0, !PT ;  /* 0xfffffff807077812 */ /* 0x000fca00078ec0ff */
[----:B------:R-:W-:-:S05]  /*0e80*/  IMAD.IADD R7, R4, 0x1, -R7 ;  /* 0x0000000104077824 */ /* 0x000fca00078e0a07 */
[----:B------:R-:W-:Y:S01]  /*0e90*/  LEA R0, R0, R7, 0x4 ;  /* 0x0000000700007211 */ /* 0x000fe200078e20ff */
[----:B-1----:R-:W-:Y:S06]  /*0ea0*/  @!P1 BRA `(.L_x_15) ;  /* 0x0000006800709947 */ /* 0x002fec0003800000 */
.L_x_99:
[----:B------:R-:W-:Y:S02]  /*0eb0*/  IMAD.SHL.U32 R5, R5, 0x2, RZ ;  /* 0x0000000205057824 */ /* 0x000fe400078e00ff */
[----:B------:R-:W-:Y:S01]  /*0ec0*/  IMAD R0, R9, 0x40, R0 ;  /* 0x0000004009007824 */ /* 0x000fe200078e0200 */
[----:B------:R-:W-:Y:S06]  /*0ed0*/  @!P0 BRA `(.L_x_16) ;  /* 0x0000000000048947 */ /* 0x000fec0003800000 */
[----:B------:R-:W-:Y:S01]  /*0ee0*/  BPT.TRAP 0x1 ;  /* 0x000000040000795c */ /* 0x000fe20000300000 */
.L_x_16:
[----:B------:R-:W-:Y:S01]  /*0ef0*/  SHF.L.U32 R9, RZ, 0x1f, RZ ;  /* 0x0000001fff097819 */ /* 0x000fe200000006ff */
[----:B------:R-:W-:Y:S01]  /*0f00*/  UIADD3 UR9, UR38, 0x3890, URZ ;  /* 0x0000389026097890 */ /* 0x000fe2000fffe03f */
[----:B------:R-:W-:Y:S02]  /*0f10*/  ISETP.NE.AND P2, PT, RZ, UR7, PT ;  /* 0x00000007ff007c0c */ /* 0x000fe4000bf45270 */
[----:B------:R-:W2:Y:S02]  /*0f20*/  SYNCS.PHASECHK.TRANS64.TRYWAIT P1, [UR38+0x3800], R9 ;  /* 0x00380009ff0075a7 */ /* 0x000ea40008020166 */
[----:B--2---:R-:W-:Y:S09]  /*0f30*/  @!P1 BRA `(.L_x_17) ;  /* 0x0000006800649947 */ /* 0x004ff20003800000 */
.L_x_100:
[----:B------:R-:W-:Y:S01]  /*0f40*/  ULEA UR16, UR36, UR9, 0x3 ;  /* 0x0000000924107291 */ /* 0x000fe2000f8e183f */
[----:B--2---:R-:W-:-:S04]  /*0f50*/  SEL R2, RZ, 0x1, P2 ;  /* 0x00000001ff027807 */ /* 0x004fc80001000000 */
[----:B------:R-:W-:-:S04]  /*0f60*/  SHF.L.U32 R2, R2, 0x1f, RZ ;  /* 0x0000001f02027819 */ /* 0x000fc800000006ff */
[----:B------:R-:W2:Y:S02]  /*0f70*/  SYNCS.PHASECHK.TRANS64.TRYWAIT P1, [UR16+-0x8], R2 ;  /* 0xfffff802ff0075a7 */ /* 0x000ea40008020150 */
[----:B--2---:R-:W-:Y:S05]  /*0f80*/  @!P1 BRA `(.L_x_18) ;  /* 0x0000006800689947 */ /* 0x004fea0003800000 */
.L_x_101:
[----:B------:R-:W-:Y:S01]  /*0f90*/  USHF.R.U32.HI UR4, URZ, 0x4, UR38 ;  /* 0x000000043f047899 */ /* 0x000fe20008011626 */
[----:B------:R-:W-:Y:S01]  /*0fa0*/  WARPGROUP.ARRIVE ;  /* 0x00000000000079c5 */ /* 0x000fe20000000000 */
[----:B------:R-:W-:Y:S01]  /*0fb0*/  UIADD3 UR6, UR38, 0x1000, URZ ;  /* 0x0000100026067890 */ /* 0x000fe2000fffe03f */
[C---:B------:R-:W-:Y:S01]  /*0fc0*/  VIADD R11, R5.reuse, 0x9 ;  /* 0x00000009050b7836 */ /* 0x040fe20000000000 */
[----:B------:R-:W-:Y:S01]  /*0fd0*/  ULOP3.LUT UR4, UR4, 0x3fff, URZ, 0xc0, !UPT ;  /* 0x00003fff04047892 */ /* 0x000fe2000f8ec03f */
[C---:B-1----:R-:W-:Y:S01]  /*0fe0*/  VIADD R7, R5.reuse, 0x8 ;  /* 0x0000000805077836 */ /* 0x042fe20000000000 */
[----:B------:R-:W-:Y:S01]  /*0ff0*/  USHF.R.U32.HI UR6, URZ, 0x4, UR6 ;  /* 0x000000043f067899 */ /* 0x000fe20008011606 */
[C---:B------:R-:W-:Y:S01]  /*1000*/  ISETP.GT.AND P2, PT, R0.reuse, R5, PT ;  /* 0x000000050000720c */ /* 0x040fe20003f44270 */
[----:B------:R-:W-:Y:S01]  /*1010*/  ULOP3.LUT UR4, UR4, 0x10000, URZ, 0xfc, !UPT ;  /* 0x0001000004047892 */ /* 0x000fe2000f8efc3f */
[C---:B------:R-:W-:Y:S01]  /*1020*/  ISETP.GE.AND P3, PT, R0.reuse, R11, PT ;  /* 0x0000000b0000720c */ /* 0x040fe20003f66270 */
[----:B------:R-:W-:Y:S01]  /*1030*/  ULOP3.LUT UR8, UR6, 0x3fff, URZ, 0xc0, !UPT ;  /* 0x00003fff06087892 */ /* 0x000fe2000f8ec03f */
[C---:B------:R-:W-:Y:S01]  /*1040*/  VIADD R11, R5.reuse, 0x19 ;  /* 0x00000019050b7836 */ /* 0x040fe20000000000 */
[----:B------:R-:W-:Y:S01]  /*1050*/  ULEA UR4, UR5, UR4, 0x7 ;  /* 0x0000000405047291 */ /* 0x000fe2000f8e383f */
[C---:B------:R-:W-:Y:S01]  /*1060*/  ISETP.GE.AND P6, PT, R0.reuse, R7, PT ;  /* 0x000000070000720c */ /* 0x040fe20003fc6270 */
[----:B------:R-:W-:Y:S01]  /*1070*/  ULOP3.LUT UR10, UR8, 0x10000, URZ, 0xfc, !UPT ;  /* 0x00010000080a7892 */ /* 0x000fe2000f8efc3f */
[C---:B------:R-:W-:Y:S01]  /*1080*/  ISETP.GE.AND P4, PT, R0.reuse, R5, PT ;  /* 0x000000050000720c */ /* 0x040fe20003f86270 */
[----:B------:R-:W-:Y:S01]  /*1090*/  UMOV UR5, 0xc0000010 ;  /* 0xc000001000057882 */ /* 0x000fe20000000000 */
[----:B------:R-:W-:Y:S01]  /*10a0*/  UMOV UR15, 0xc0000010 ;  /* 0xc0000010000f7882 */ /* 0x000fe20000000000 */
[----:B------:R-:W-:Y:S01]  /*10b0*/  UMOV UR13, UR5 ;  /* 0x00000005000d7c82 */ /* 0x000fe20008000000 */
[----:B------:R-:W-:Y:S01]  /*10c0*/  UMOV UR12, UR4 ;  /* 0x00000004000c7c82 */ /* 0x000fe20008000000 */
[C---:B------:R-:W-:Y:S01]  /*10d0*/  VIADD R7, R5.reuse, 0x18 ;  /* 0x0000001805077836 */ /* 0x040fe20000000000 */
[----:B------:R-:W-:Y:S01]  /*10e0*/  UMOV UR14, UR10 ;  /* 0x0000000a000e7c82 */ /* 0x000fe20008000000 */
[C---:B------:R-:W-:Y:S01]  /*10f0*/  VIADD R13, R5.reuse, 0x10 ;  /* 0x00000010050d7836 */ /* 0x040fe20000000000 */
[----:B------:R-:W-:Y:S01]  /*1100*/  HGMMA.64x64x16.F32.BF16 R24, gdesc[UR12], RZ, !UPT, gsb0 ;  /* 0x00e000000c1879f0 */ /* 0x000fe2000c0018ff */
[----:B------:R-:W-:Y:S01]  /*1110*/  IADD3 R15, R5, 0x11, RZ ;  /* 0x00000011050f7810 */ /* 0x000fe20007ffe0ff */
[----:B------:R-:W-:Y:S01]  /*1120*/  ULDC UR6, c[0x0][0x604] ;  /* 0x0001810000067ab9 */ /* 0x000fe20000000800 */
[----:B------:R-:W-:Y:S01]  /*1130*/  P2R R6, PR, RZ, 0x1 ;  /* 0x00000001ff067803 */ /* 0x000fe20000000000 */
[----:B------:R-:W-:Y:S01]  /*1140*/  USHF.L.U32 UR7, UR7, 0x3, URZ ;  /* 0x0000000307077899 */ /* 0x000fe2000800063f */
[----:B------:R-:W-:-:S02]  /*1150*/  ISETP.GE.AND P1, PT, R0, R13, PT ;  /* 0x0000000d0000720c */ /* 0x000fc40003f26270 */
[C---:B------:R-:W-:Y:S01]  /*1160*/  ISETP.GE.AND P5, PT, R0.reuse, R15, PT ;  /* 0x0000000f0000720c */ /* 0x040fe20003fa6270 */
[----:B------:R-:W-:Y:S01]  /*1170*/  ULOP3.LUT UR7, UR7, 0x8, URZ, 0xc, !UPT ;  /* 0x0000000807077892 */ /* 0x000fe2000f8e0c3f */
[----:B------:R-:W-:Y:S02]  /*1180*/  WARPGROUP.DEPBAR.LE gsb0, 0x0 ;  /* 0x00008000000079c5 */ /* 0x000fe40000010000 */
[----:B------:R-:W-:Y:S02]  /*1190*/  FSEL R25, R25, -INF , P2 ;  /* 0xff80000019197808 */ /* 0x000fe40001000000 */
[----:B------:R-:W-:Y:S02]  /*11a0*/  FSEL R31, R31, -INF , P2 ;  /* 0xff8000001f1f7808 */ /* 0x000fe40001000000 */
[----:B------:R-:W-:Y:S01]  /*11b0*/  ISETP.GE.AND P2, PT, R0, R11, PT ;  /* 0x0000000b0000720c */ /* 0x000fe20003f46270 */
[----:B------:R-:W-:Y:S01]  /*11c0*/  VIADD R11, R5, 0x21 ;  /* 0x00000021050b7836 */ /* 0x000fe20000000000 */
[----:B------:R-:W-:-:S02]  /*11d0*/  FSEL R24, R24, -INF , P4 ;  /* 0xff80000018187808 */ /* 0x000fc40002000000 */
[----:B------:R-:W-:Y:S02]  /*11e0*/  FSEL R30, R30, -INF , P4 ;  /* 0xff8000001e1e7808 */ /* 0x000fe40002000000 */
[C---:B------:R-:W-:Y:S01]  /*11f0*/  ISETP.GE.AND P4, PT, R0.reuse, R7, PT ;  /* 0x000000070000720c */ /* 0x040fe20003f86270 */
[----:B------:R-:W-:Y:S01]  /*1200*/  VIADD R7, R5, 0x20 ;  /* 0x0000002005077836 */ /* 0x000fe20000000000 */
[----:B------:R-:W-:Y:S02]  /*1210*/  FSEL R29, R29, -INF , P3 ;  /* 0xff8000001d1d7808 */ /* 0x000fe40001800000 */
[----:B------:R-:W-:Y:S02]  /*1220*/  FSEL R35, R35, -INF , P3 ;  /* 0xff80000023237808 */ /* 0x000fe40001800000 */
[----:B------:R-:W-:Y:S02]  /*1230*/  ISETP.GE.AND P3, PT, R0, R11, PT ;  /* 0x0000000b0000720c */ /* 0x000fe40003f66270 */
[----:B------:R-:W-:-:S02]  /*1240*/  FSEL R28, R28, -INF , P6 ;  /* 0xff8000001c1c7808 */ /* 0x000fc40003000000 */
[----:B------:R-:W-:Y:S02]  /*1250*/  FMNMX R11, R24, R25, !PT ;  /* 0x00000019180b7209 */ /* 0x000fe40007800000 */
[----:B------:R-:W-:Y:S02]  /*1260*/  FSEL R34, R34, -INF , P6 ;  /* 0xff80000022227808 */ /* 0x000fe40003000000 */
[----:B------:R-:W-:Y:S01]  /*1270*/  ISETP.GE.AND P6, PT, R0, R7, PT ;  /* 0x000000070000720c */ /* 0x000fe20003fc6270 */
[----:B------:R-:W-:Y:S01]  /*1280*/  VIADD R7, R5, 0x28 ;  /* 0x0000002805077836 */ /* 0x000fe20000000000 */
[----:B------:R-:W-:Y:S02]  /*1290*/  FMNMX R2, R28, R11, !PT ;  /* 0x0000000b1c027209 */ /* 0x000fe40007800000 */
[----:B------:R-:W-:Y:S02]  /*12a0*/  FSEL R32, R32, -INF , P1 ;  /* 0xff80000020207808 */ /* 0x000fe40000800000 */
[----:B------:R-:W-:-:S02]  /*12b0*/  FMNMX R11, R29, R2, !PT ;  /* 0x000000021d0b7209 */ /* 0x000fc40007800000 */
[----:B------:R-:W-:Y:S02]  /*12c0*/  FSEL R38, R38, -INF , P1 ;  /* 0xff80000026267808 */ /* 0x000fe40000800000 */
[----:B------:R-:W-:Y:S01]  /*12d0*/  ISETP.GE.AND P1, PT, R0, R7, PT ;  /* 0x000000070000720c */ /* 0x000fe20003f26270 */
[----:B------:R-:W-:Y:S01]  /*12e0*/  VIADD R7, R5, 0x29 ;  /* 0x0000002905077836 */ /* 0x000fe20000000000 */
[----:B------:R-:W-:Y:S02]  /*12f0*/  FSEL R33, R33, -INF , P5 ;  /* 0xff80000021217808 */ /* 0x000fe40002800000 */
[----:B------:R-:W-:Y:S02]  /*1300*/  FMNMX R2, R32, R11, !PT ;  /* 0x0000000b20027209 */ /* 0x000fe40007800000 */
[----:B------:R-:W-:Y:S02]  /*1310*/  FSEL R39, R39, -INF , P5 ;  /* 0xff80000027277808 */ /* 0x000fe40002800000 */
[----:B------:R-:W-:-:S02]  /*1320*/  ISETP.GE.AND P5, PT, R0, R7, PT ;  /* 0x000000070000720c */ /* 0x000fc40003fa6270 */
[----:B------:R-:W-:Y:S02]  /*1330*/  FSEL R36, R36, -INF , P4 ;  /* 0xff80000024247808 */ /* 0x000fe40002000000 */
[----:B------:R-:W-:Y:S01]  /*1340*/  FMNMX R11, R33, R2, !PT ;  /* 0x00000002210b7209 */ /* 0x000fe20007800000 */
[----:B------:R-:W-:Y:S01]  /*1350*/  VIADD R2, R0, 0x8 ;  /* 0x0000000800027836 */ /* 0x000fe20000000000 */
[----:B------:R-:W-:Y:S02]  /*1360*/  IADD3 R7, R5, 0x38, RZ ;  /* 0x0000003805077810 */ /* 0x000fe40007ffe0ff */
[----:B------:R-:W-:Y:S02]  /*1370*/  FSEL R42, R42, -INF , P4 ;  /* 0xff8000002a2a7808 */ /* 0x000fe40002000000 */
[----:B------:R-:W-:Y:S02]  /*1380*/  FSEL R37, R37, -INF , P2 ;  /* 0xff80000025257808 */ /* 0x000fe40001000000 */
[----:B------:R-:W-:-:S02]  /*1390*/  FMNMX R4, R36, R11, !PT ;  /* 0x0000000b24047209 */ /* 0x000fc40007800000 */
[----:B------:R-:W-:Y:S01]  /*13a0*/  ISETP.GE.AND P4, PT, R0, R7, PT ;  /* 0x000000070000720c */ /* 0x000fe20003f86270 */
[----:B------:R-:W-:Y:S01]  /*13b0*/  VIADD R7, R5, 0x39 ;  /* 0x0000003905077836 */ /* 0x000fe20000000000 */
[----:B------:R-:W-:Y:S02]  /*13c0*/  FSEL R40, R40, -INF , P6 ;  /* 0xff80000028287808 */ /* 0x000fe40003000000 */
[----:B------:R-:W-:Y:S02]  /*13d0*/  FMNMX R11, R37, R4, !PT ;  /* 0x00000004250b7209 */ /* 0x000fe40007800000 */
[----:B------:R-:W-:Y:S02]  /*13e0*/  FSEL R43, R43, -INF , P2 ;  /* 0xff8000002b2b7808 */ /* 0x000fe40001000000 */
[----:B------:R-:W-:Y:S01]  /*13f0*/  ISETP.GE.AND P2, PT, R0, R7, PT ;  /* 0x000000070000720c */ /* 0x000fe20003f46270 */
[----:B------:R-:W-:Y:S01]  /*1400*/  VIADD R7, R5, 0x30 ;  /* 0x0000003005077836 */ /* 0x000fe20000000000 */
[----:B------:R-:W-:-:S02]  /*1410*/  FSEL R52, R52, -INF , P4 ;  /* 0xff80000034347808 */ /* 0x000fc40002000000 */
[----:B------:R-:W-:Y:S02]  /*1420*/  FSEL R41, R41, -INF , P3 ;  /* 0xff80000029297808 */ /* 0x000fe40001800000 */
[----:B------:R-:W-:Y:S02]  /*1430*/  FMNMX R4, R40, R11, !PT ;  /* 0x0000000b28047209 */ /* 0x000fe40007800000 */
[----:B------:R-:W-:Y:S02]  /*1440*/  ISETP.GE.AND P4, PT, R2, R5, PT ;  /* 0x000000050200720c */ /* 0x000fe40003f86270 */
[----:B------:R-:W-:Y:S02]  /*1450*/  FSEL R53, R53, -INF , P2 ;  /* 0xff80000035357808 */ /* 0x000fe40001000000 */
[----:B------:R-:W-:Y:S02]  /*1460*/  FSEL R44, R44, -INF , P1 ;  /* 0xff8000002c2c7808 */ /* 0x000fe40000800000 */
[----:B------:R-:W-:-:S02]  /*1470*/  FMNMX R11, R41, R4, !PT ;  /* 0x00000004290b7209 */ /* 0x000fc40007800000 */
[----:B------:R-:W-:Y:S01]  /*1480*/  ISETP.GE.AND P2, PT, R0, R7, PT ;  /* 0x000000070000720c */ /* 0x000fe20003f46270 */
[----:B------:R-:W-:Y:S01]  /*1490*/  VIADD R7, R5, 0x31 ;  /* 0x0000003105077836 */ /* 0x000fe20000000000 */
[----:B------:R-:W-:Y:S02]  /*14a0*/  FSEL R26, R26, -INF , P4 ;  /* 0xff8000001a1a7808 */ /* 0x000fe40002000000 */
[----:B------:R-:W-:Y:S02]  /*14b0*/  ISETP.GT.AND P4, PT, R2, R5, PT ;  /* 0x000000050200720c */ /* 0x000fe40003f84270 */
[----:B------:R-:W-:Y:S02]  /*14c0*/  FSEL R45, R45, -INF , P5 ;  /* 0xff8000002d2d7808 */ /* 0x000fe40002800000 */
[----:B------:R-:W-:Y:S02]  /*14d0*/  FMNMX R4, R44, R11, !PT ;  /* 0x0000000b2c047209 */ /* 0x000fe40007800000 */
[----:B------:R-:W-:-:S02]  /*14e0*/  FSEL R27, R27, -INF , P4 ;  /* 0xff8000001b1b7808 */ /* 0x000fc40002000000 */
[----:B------:R-:W-:Y:S02]  /*14f0*/  ISETP.GE.AND P4, PT, R0, R7, PT ;  /* 0x000000070000720c */ /* 0x000fe40003f86270 */
[----:B------:R-:W-:Y:S02]  /*1500*/  FSEL R48, R48, -INF , P2 ;  /* 0xff80000030307808 */ /* 0x000fe40001000000 */
[----:B------:R-:W-:Y:S02]  /*1510*/  FMNMX R7, R45, R4, !PT ;  /* 0x000000042d077209 */ /* 0x000fe40007800000 */
[----:B------:R-:W-:Y:S02]  /*1520*/  FSEL R49, R49, -INF , P4 ;  /* 0xff80000031317808 */ /* 0x000fe40002000000 */
[----:B------:R-:W-:Y:S02]  /*1530*/  FMNMX R4, R48, R7, !PT ;  /* 0x0000000730047209 */ /* 0x000fe40007800000 */
[----:B------:R-:W-:-:S02]  /*1540*/  FSEL R46, R46, -INF , P6 ;  /* 0xff8000002e2e7808 */ /* 0x000fc40003000000 */
[----:B------:R-:W-:Y:S02]  /*1550*/  FMNMX R7, R49, R4, !PT ;  /* 0x0000000431077209 */ /* 0x000fe40007800000 */
[----:B------:R-:W-:Y:S02]  /*1560*/  FSEL R50, R50, -INF , P1 ;  /* 0xff80000032327808 */ /* 0x000fe40000800000 */
[----:B------:R-:W-:Y:S02]  /*1570*/  FMNMX R4, R52, R7, !PT ;  /* 0x0000000734047209 */ /* 0x000fe40007800000 */
[----:B------:R-:W-:Y:S02]  /*1580*/  FSEL R47, R47, -INF , P3 ;  /* 0xff8000002f2f7808 */ /* 0x000fe40001800000 */
[----:B------:R-:W-:Y:S02]  /*1590*/  FMNMX R8, R53, R4, !PT ;  /* 0x0000000435087209 */ /* 0x000fe40007800000 */
[----:B------:R-:W-:-:S02]  /*15a0*/  FSEL R51, R51, -INF , P5 ;  /* 0xff80000033337808 */ /* 0x000fc40002800000 */
[----:B------:R-:W-:Y:S01]  /*15b0*/  FSEL R54, R54, -INF , P2 ;  /* 0xff80000036367808 */ /* 0x000fe20001000000 */
[----:B------:R-:W1:Y:S01]  /*15c0*/  SHFL.BFLY PT, R7, R8, 0x1, 0x1f ;  /* 0x0c201f0008077f89 */ /* 0x000e6200000e0000 */
[----:B------:R-:W-:Y:S02]  /*15d0*/  FSEL R55, R55, -INF , P4 ;  /* 0xff80000037377808 */ /* 0x000fe40002000000 */
[----:B-1----:R-:W-:-:S05]  /*15e0*/  FMNMX R10, R8, R7, !PT ;  /* 0x00000007080a7209 */ /* 0x002fca0007800000 */
[----:B------:R-:W1:Y:S02]  /*15f0*/  SHFL.BFLY PT, R7, R10, 0x2, 0x1f ;  /* 0x0c401f000a077f89 */ /* 0x000e6400000e0000 */
[----:B-1----:R-:W-:Y:S02]  /*1600*/  FMNMX R4, R10, R7, !PT ;  /* 0x000000070a047209 */ /* 0x002fe40007800000 */
[----:B------:R-:W-:Y:S02]  /*1610*/  FMNMX R7, R26, R27, !PT ;  /* 0x0000001b1a077209 */ /* 0x000fe40007800000 */
[----:B------:R-:W-:-:S04]  /*1620*/  FSETP.NEU.AND P0, PT, R4, -INF , PT ;  /* 0xff8000000400780b */ /* 0x000fc80003f0d000 */
[----:B------:R-:W-:Y:S02]  /*1630*/  FSEL R11, R4, RZ, P0 ;  /* 0x000000ff040b7208 */ /* 0x000fe40000000000 */
[----:B------:R-:W-:Y:S02]  /*1640*/  ISETP.NE.AND P0, PT, R6, RZ, PT ;  /* 0x000000ff0600720c */ /* 0x000fe40003f05270 */
[----:B------:R-:W-:Y:S01]  /*1650*/  FMNMX R6, R30, R7, !PT ;  /* 0x000000071e067209 */ /* 0x000fe20007800000 */
[----:B------:R-:W-:-:S03]  /*1660*/  FMUL R11, R11, UR6 ;  /* 0x000000060b0b7c20 */ /* 0x000fc60008400000 */
[----:B------:R-:W-:Y:S01]  /*1670*/  FMNMX R7, R31, R6, !PT ;  /* 0x000000061f077209 */ /* 0x000fe20007800000 */
[--C-:B------:R-:W-:Y:S01]  /*1680*/  FFMA R24, R24, UR6, -R11.reuse ;  /* 0x0000000618187c23 */ /* 0x100fe2000800080b */
[--C-:B------:R-:W-:Y:S01]  /*1690*/  FFMA R28, R28, UR6, -R11.reuse ;  /* 0x000000061c1c7c23 */ /* 0x100fe2000800080b */
[--C-:B------:R-:W-:Y:S01]  /*16a0*/  FFMA R25, R25, UR6, -R11.reuse ;  /* 0x0000000619197c23 */ /* 0x100fe2000800080b */
[----:B------:R-:W-:Y:S01]  /*16b0*/  FMNMX R6, R34, R7, !PT ;  /* 0x0000000722067209 */ /* 0x000fe20007800000 */
[--C-:B------:R-:W-:Y:S01]  /*16c0*/  FFMA R33, R33, UR6, -R11.reuse ;  /* 0x0000000621217c23 */ /* 0x100fe2000800080b */
[----:B------:R-:W-:Y:S01]  /*16d0*/  FSETP.GEU.AND P6, PT, R24, -126, PT ;  /* 0xc2fc00001800780b */ /* 0x000fe20003fce000 */
        /* <DEDUP_REMOVED lines=12> */
[----:B------:R-:W-:Y:S01]  /*17a0*/  @!P6 FMUL R24, R24, 0.5 ;  /* 0x3f0000001818e820 */ /* 0x000fe20000400000 */
[----:B------:R-:W-:Y:S01]  /*17b0*/  FMNMX R6, R42, R7, !PT ;  /* 0x000000072a067209 */ /* 0x000fe20007800000 */
[--C-:B------:R-:W-:Y:S01]  /*17c0*/  FFMA R41, R41, UR6, -R11.reuse ;  /* 0x0000000629297c23 */ /* 0x100fe2000800080b */
[----:B------:R-:W-:Y:S01]  /*17d0*/  FSETP.GEU.AND P5, PT, R29, -126, PT ;  /* 0xc2fc00001d00780b */ /* 0x000fe20003fae000 */
[----:B------:R-:W-:Y:S01]  /*17e0*/  @!P1 FMUL R28, R28, 0.5 ;  /* 0x3f0000001c1c9820 */ /* 0x000fe20000400000 */
[----:B------:R-:W-:Y:S01]  /*17f0*/  FMNMX R7, R43, R6, !PT ;  /* 0x000000062b077209 */ /* 0x000fe20007800000 */
[----:B------:R-:W1:Y:S01]  /*1800*/  MUFU.EX2 R24, R24 ;  /* 0x0000001800187308 */ /* 0x000e620000000800 */
[----:B------:R-:W-:Y:S01]  /*1810*/  FSETP.GEU.AND P2, PT, R32, -126, PT ;  /* 0xc2fc00002000780b */ /* 0x000fe20003f4e000 */
[----:B------:R-:W-:Y:S01]  /*1820*/  @!P3 FMUL R25, R25, 0.5 ;  /* 0x3f0000001919b820 */ /* 0x000fe20000400000 */
[----:B------:R-:W-:Y:S01]  /*1830*/  FMNMX R6, R46, R7, !PT ;  /* 0x000000072e067209 */ /* 0x000fe20007800000 */
[--C-:B------:R-:W-:Y:S01]  /*1840*/  FFMA R48, R48, UR6, -R11.reuse ;  /* 0x0000000630307c23 */ /* 0x100fe2000800080b */
[--C-:B------:R-:W-:Y:S01]  /*1850*/  FFMA R49, R49, UR6, -R11.reuse ;  /* 0x0000000631317c23 */ /* 0x100fe2000800080b */
[----:B------:R-:W-:Y:S01]  /*1860*/  @!P4 FMUL R33, R33, 0.5 ;  /* 0x3f0000002121c820 */ /* 0x000fe20000400000 */
[----:B------:R-:W-:Y:S01]  /*1870*/  FMNMX R7, R47, R6, !PT ;  /* 0x000000062f077209 */ /* 0x000fe20007800000 */
[----:B------:R-:W2:Y:S01]  /*1880*/  MUFU.EX2 R28, R28 ;  /* 0x0000001c001c7308 */ /* 0x000ea20000000800 */
[--C-:B------:R-:W-:Y:S01]  /*1890*/  FFMA R44, R44, UR6, -R11.reuse ;  /* 0x000000062c2c7c23 */ /* 0x100fe2000800080b */
[----:B------:R-:W-:Y:S01]  /*18a0*/  @!P5 FMUL R29, R29, 0.5 ;  /* 0x3f0000001d1dd820 */ /* 0x000fe20000400000 */
[----:B------:R-:W-:Y:S01]  /*18b0*/  FMNMX R6, R50, R7, !PT ;  /* 0x0000000732067209 */ /* 0x000fe20007800000 */
[--C-:B------:R-:W-:Y:S01]  /*18c0*/  FFMA R52, R52, UR6, -R11.reuse ;  /* 0x0000000634347c23 */ /* 0x100fe2000800080b */
[----:B------:R-:W-:Y:S01]  /*18d0*/  FFMA R53, R53, UR6, -R11 ;  /* 0x0000000635357c23 */ /* 0x000fe2000800080b */
[----:B------:R-:W-:Y:S01]  /*18e0*/  @!P2 FMUL R32, R32, 0.5 ;  /* 0x3f0000002020a820 */ /* 0x000fe20000400000 */
[----:B------:R-:W-:Y:S01]  /*18f0*/  FMNMX R7, R51, R6, !PT ;  /* 0x0000000633077209 */ /* 0x000fe20007800000 */
[----:B------:R-:W3:Y:S01]  /*1900*/  MUFU.EX2 R25, R25 ;  /* 0x0000001900197308 */ /* 0x000ee20000000800 */
[----:B-1----:R-:W-:Y:S01]  /*1910*/  @!P6 FMUL R24, R24, R24 ;  /* 0x000000181818e220 */ /* 0x002fe20000400000 */
[----:B------:R-:W-:-:S02]  /*1920*/  FSETP.GEU.AND P6, PT, R36, -126, PT ;  /* 0xc2fc00002400780b */ /* 0x000fc40003fce000 */
[----:B------:R-:W-:-:S04]  /*1930*/  FMNMX R6, R54, R7, !PT ;  /* 0x0000000736067209 */ /* 0x000fc80007800000 */
[----:B------:R-:W-:Y:S01]  /*1940*/  FMNMX R6, R55, R6, !PT ;  /* 0x0000000637067209 */ /* 0x000fe20007800000 */
[----:B--2---:R-:W-:Y:S01]  /*1950*/  @!P1 FMUL R28, R28, R28 ;  /* 0x0000001c1c1c9220 */ /* 0x004fe20000400000 */
[----:B------:R-:W-:Y:S01]  /*1960*/  FSETP.GEU.AND P1, PT, R40, -126, PT ;  /* 0xc2fc00002800780b */ /* 0x000fe20003f2e000 */
[----:B------:R-:W1:Y:S02]  /*1970*/  MUFU.EX2 R33, R33 ;  /* 0x0000002100217308 */ /* 0x000e640000000800 */
[----:B------:R-:W2:Y:S02]  /*1980*/  SHFL.BFLY PT, R7, R6, 0x1, 0x1f ;  /* 0x0c201f0006077f89 */ /* 0x000ea400000e0000 */
[----:B------:R-:W-:Y:S01]  /*1990*/  @!P6 FMUL R36, R36, 0.5 ;  /* 0x3f0000002424e820 */ /* 0x000fe20000400000 */
[----:B---3--:R-:W-:Y:S01]  /*19a0*/  @!P3 FMUL R25, R25, R25 ;  /* 0x000000191919b220 */ /* 0x008fe20000400000 */
[----:B------:R-:W-:Y:S02]  /*19b0*/  FSETP.GEU.AND P3, PT, R37, -126, PT ;  /* 0xc2fc00002500780b */ /* 0x000fe40003f6e000 */
[----:B------:R-:W3:Y:S04]  /*19c0*/  MUFU.EX2 R29, R29 ;  /* 0x0000001d001d7308 */ /* 0x000ee80000000800 */
[----:B------:R-:W-:-:S04]  /*19d0*/  @!P1 FMUL R40, R40, 0.5 ;  /* 0x3f00000028289820 */ /* 0x000fc80000400000 */
[----:B------:R-:W4:Y:S01]  /*19e0*/  MUFU.EX2 R36, R36 ;  /* 0x0000002400247308 */ /* 0x000f220000000800 */
[----:B-1----:R-:W-:Y:S01]  /*19f0*/  @!P4 FMUL R33, R33, R33 ;  /* 0x000000212121c220 */ /* 0x002fe20000400000 */
[----:B------:R-:W-:Y:S01]  /*1a00*/  FSETP.GEU.AND P4, PT, R45, -126, PT ;  /* 0xc2fc00002d00780b */ /* 0x000fe20003f8e000 */
[----:B------:R-:W-:-:S05]  /*1a10*/  @!P3 FMUL R37, R37, 0.5 ;  /* 0x3f0000002525b820 */ /* 0x000fca0000400000 */
[----:B------:R-:W1:Y:S01]  /*1a20*/  MUFU.EX2 R13, R40 ;  /* 0x00000028000d7308 */ /* 0x000e620000000800 */
[----:B---3--:R-:W-:Y:S01]  /*1a30*/  @!P5 FMUL R29, R29, R29 ;  /* 0x0000001d1d1dd220 */ /* 0x008fe20000400000 */
[----:B--2---:R-:W-:Y:S02]  /*1a40*/  FMNMX R7, R6, R7, !PT ;  /* 0x0000000706077209 */ /* 0x004fe40007800000 */
[----:B------:R-:W-:-:S03]  /*1a50*/  FSETP.GEU.AND P5, PT, R41, -126, PT ;  /* 0xc2fc00002900780b */ /* 0x000fc60003fae000 */
[----:B------:R-:W2:Y:S01]  /*1a60*/  SHFL.BFLY PT, R8, R7, 0x2, 0x1f ;  /* 0x0c401f0007087f89 */ /* 0x000ea200000e0000 */
[----:B------:R-:W3:Y:S01]  /*1a70*/  MUFU.EX2 R32, R32 ;  /* 0x0000002000207308 */ /* 0x000ee20000000800 */
[----:B----4-:R-:W-:Y:S01]  /*1a80*/  @!P6 FMUL R36, R36, R36 ;  /* 0x000000242424e220 */ /* 0x010fe20000400000 */
[----:B------:R-:W-:Y:S01]  /*1a90*/  FSETP.GEU.AND P6, PT, R48, -126, PT ;  /* 0xc2fc00003000780b */ /* 0x000fe20003fce000 */
[----:B------:R-:W-:-:S05]  /*1aa0*/  @!P4 FMUL R45, R45, 0.5 ;  /* 0x3f0000002d2dc820 */ /* 0x000fca0000400000 */
[----:B------:R-:W4:Y:S01]  /*1ab0*/  MUFU.EX2 R37, R37 ;  /* 0x0000002500257308 */ /* 0x000f220000000800 */
[----:B-1----:R-:W-:Y:S01]  /*1ac0*/  @!P1 FMUL R13, R13, R13 ;  /* 0x0000000d0d0d9220 */ /* 0x002fe20000400000 */
[----:B------:R-:W-:Y:S01]  /*1ad0*/  FSETP.GEU.AND P1, PT, R49, -126, PT ;  /* 0xc2fc00003100780b */ /* 0x000fe20003f2e000 */
[----:B------:R-:W-:-:S04]  /*1ae0*/  @!P5 FMUL R41, R41, 0.5 ;  /* 0x3f0000002929d820 */ /* 0x000fc80000400000 */
[----:B------:R-:W-:Y:S01]  /*1af0*/  @!P6 FMUL R48, R48, 0.5 ;  /* 0x3f0000003030e820 */ /* 0x000fe20000400000 */
[----:B------:R-:W1:Y:S01]  /*1b00*/  MUFU.EX2 R12, R45 ;  /* 0x0000002d000c7308 */ /* 0x000e620000000800 */
[----:B---3--:R-:W-:Y:S01]  /*1b10*/  @!P2 FMUL R32, R32, R32 ;  /* 0x000000202020a220 */ /* 0x008fe20000400000 */
[----:B------:R-:W-:Y:S02]  /*1b20*/  FSETP.GEU.AND P2, PT, R44, -126, PT ;  /* 0xc2fc00002c00780b */ /* 0x000fe40003f4e000 */
[----:B--2---:R-:W-:-:S03]  /*1b30*/  FMNMX R8, R7, R8, !PT ;  /* 0x0000000807087209 */ /* 0x004fc60007800000 */
[----:B------:R-:W-:Y:S01]  /*1b40*/  @!P1 FMUL R49, R49, 0.5 ;  /* 0x3f00000031319820 */ /* 0x000fe20000400000 */
[----:B----4-:R-:W-:Y:S01]  /*1b50*/  @!P3 FMUL R37, R37, R37 ;  /* 0x000000252525b220 */ /* 0x010fe20000400000 */
[----:B------:R-:W2:Y:S01]  /*1b60*/  MUFU.EX2 R10, R41 ;  /* 0x00000029000a7308 */ /* 0x000ea20000000800 */
[----:B------:R-:W-:Y:S01]  /*1b70*/  FSETP.NEU.AND P3, PT, R8, -INF , PT ;  /* 0xff8000000800780b */ /* 0x000fe20003f6d000 */
[----:B------:R-:W-:Y:S01]  /*1b80*/  FADD R7, R24, R13 ;  /* 0x0000000d18077221 */ /* 0x000fe20000000000 */
[----:B------:R-:W-:-:S03]  /*1b90*/  F2FP.BF16.F32.PACK_AB R24, R25, R24 ;  /* 0x000000181918723e */ /* 0x000fc600000010ff */
[----:B------:R-:W-:Y:S01]  /*1ba0*/  @!P2 FMUL R44, R44, 0.5 ;  /* 0x3f0000002c2ca820 */ /* 0x000fe20000400000 */
[----:B------:R-:W-:Y:S01]  /*1bb0*/  FSEL R6, R8, RZ, P3 ;  /* 0x000000ff08067208 */ /* 0x000fe20001800000 */
[----:B-1----:R-:W-:Y:S01]  /*1bc0*/  @!P4 FMUL R12, R12, R12 ;  /* 0x0000000c0c0cc220 */ /* 0x002fe20000400000 */
[----:B------:R-:W1:Y:S01]  /*1bd0*/  MUFU.EX2 R11, R48 ;  /* 0x00000030000b7308 */ /* 0x000e620000000800 */
[----:B------:R-:W-:Y:S02]  /*1be0*/  FSETP.GEU.AND P3, PT, R52, -126, PT ;  /* 0xc2fc00003400780b */ /* 0x000fe40003f6e000 */
[----:B------:R-:W-:-:S04]  /*1bf0*/  FMUL R6, R6, UR6 ;  /* 0x0000000606067c20 */ /* 0x000fc80008400000 */
[--C-:B------:R-:W-:Y:S01]  /*1c00*/  FFMA R27, R27, UR6, -R6.reuse ;  /* 0x000000061b1b7c23 */ /* 0x100fe20008000806 */
[----:B------:R-:W3:Y:S01]  /*1c10*/  MUFU.EX2 R14, R49 ;  /* 0x00000031000e7308 */ /* 0x000ee20000000800 */
[--C-:B------:R-:W-:Y:S01]  /*1c20*/  FFMA R30, R30, UR6, -R6.reuse ;  /* 0x000000061e1e7c23 */ /* 0x100fe20008000806 */
[--C-:B------:R-:W-:Y:S01]  /*1c30*/  FFMA R31, R31, UR6, -R6.reuse ;  /* 0x000000061f1f7c23 */ /* 0x100fe20008000806 */
[--C-:B------:R-:W-:Y:S01]  /*1c40*/  FFMA R26, R26, UR6, -R6.reuse ;  /* 0x000000061a1a7c23 */ /* 0x100fe20008000806 */
[----:B------:R-:W-:Y:S01]  /*1c50*/  FSETP.GEU.AND P4, PT, R27, -126, PT ;  /* 0xc2fc00001b00780b */ /* 0x000fe20003f8e000 */
[----:B--2---:R-:W-:Y:S01]  /*1c60*/  @!P5 FMUL R10, R10, R10 ;  /* 0x0000000a0a0ad220 */ /* 0x004fe20000400000 */
[----:B------:R-:W-:Y:S01]  /*1c70*/  FSETP.GEU.AND P5, PT, R53, -126, PT ;  /* 0xc2fc00003500780b */ /* 0x000fe20003fae000 */
[----:B------:R-:W-:Y:S01]  /*1c80*/  @!P3 FMUL R52, R52, 0.5 ;  /* 0x3f0000003434b820 */ /* 0x000fe20000400000 */
[----:B------:R-:W2:Y:S01]  /*1c90*/  MUFU.EX2 R15, R44 ;  /* 0x0000002c000f7308 */ /* 0x000ea20000000800 */
[----:B-1----:R-:W-:Y:S01]  /*1ca0*/  @!P6 FMUL R11, R11, R11 ;  /* 0x0000000b0b0be220 */ /* 0x002fe20000400000 */
[----:B------:R-:W-:Y:S01]  /*1cb0*/  FSETP.GEU.AND P6, PT, R30, -126, PT ;  /* 0xc2fc00001e00780b */ /* 0x000fe20003fce000 */
[--C-:B------:R-:W-:Y:S01]  /*1cc0*/  FFMA R35, R35, UR6, -R6.reuse ;  /* 0x0000000623237c23 */ /* 0x100fe20008000806 */
[--C-:B------:R-:W-:Y:S01]  /*1cd0*/  FFMA R39, R39, UR6, -R6.reuse ;  /* 0x0000000627277c23 */ /* 0x100fe20008000806 */
[--C-:B------:R-:W-:Y:S01]  /*1ce0*/  FFMA R42, R42, UR6, -R6.reuse ;  /* 0x000000062a2a7c23 */ /* 0x100fe20008000806 */
[--C-:B------:R-:W-:Y:S01]  /*1cf0*/  FFMA R50, R50, UR6, -R6.reuse ;  /* 0x0000000632327c23 */ /* 0x100fe20008000806 */
[--C-:B------:R-:W-:Y:S01]  /*1d00*/  FFMA R34, R34, UR6, -R6.reuse ;  /* 0x0000000622227c23 */ /* 0x100fe20008000806 */
[----:B------:R-:W1:Y:S01]  /*1d10*/  MUFU.EX2 R17, R52 ;  /* 0x0000003400117308 */ /* 0x000e620000000800 */
[----:B---3--:R-:W-:Y:S01]  /*1d20*/  @!P1 FMUL R14, R14, R14 ;  /* 0x0000000e0e0e9220 */ /* 0x008fe20000400000 */
[----:B------:R-:W-:Y:S01]  /*1d30*/  FSETP.GEU.AND P1, PT, R31, -126, PT ;  /* 0xc2fc00001f00780b */ /* 0x000fe20003f2e000 */
[----:B------:R-:W-:Y:S01]  /*1d40*/  @!P4 FMUL R27, R27, 0.5 ;  /* 0x3f0000001b1bc820 */ /* 0x000fe20000400000 */
[----:B------:R-:W-:Y:S01]  /*1d50*/  @!P5 FMUL R53, R53, 0.5 ;  /* 0x3f0000003535d820 */ /* 0x000fe20000400000 */
[--C-:B------:R-:W-:Y:S01]  /*1d60*/  FFMA R38, R38, UR6, -R6.reuse ;  /* 0x0000000626267c23 */ /* 0x100fe20008000806 */
[--C-:B------:R-:W-:Y:S01]  /*1d70*/  FFMA R46, R46, UR6, -R6.reuse ;  /* 0x000000062e2e7c23 */ /* 0x100fe20008000806 */
[----:B------:R-:W-:Y:S01]  /*1d80*/  @!P6 FMUL R30, R30, 0.5 ;  /* 0x3f0000001e1ee820 */ /* 0x000fe20000400000 */
[----:B------:R-:W3:Y:S01]  /*1d90*/  MUFU.EX2 R16, R53 ;  /* 0x0000003500107308 */ /* 0x000ee20000000800 */
[----:B--2---:R-:W-:Y:S01]  /*1da0*/  @!P2 FMUL R15, R15, R15 ;  /* 0x0000000f0f0fa220 */ /* 0x004fe20000400000 */
[----:B------:R-:W-:Y:S01]  /*1db0*/  FSETP.GEU.AND P2, PT, R26, -126, PT ;  /* 0xc2fc00001a00780b */ /* 0x000fe20003f4e000 */
[--C-:B------:R-:W-:Y:S01]  /*1dc0*/  FFMA R51, R51, UR6, -R6.reuse ;  /* 0x0000000633337c23 */ /* 0x100fe20008000806 */
[--C-:B------:R-:W-:Y:S01]  /*1dd0*/  FFMA R54, R54, UR6, -R6.reuse ;  /* 0x0000000636367c23 */ /* 0x100fe20008000806 */
[--C-:B------:R-:W-:Y:S01]  /*1de0*/  FFMA R43, R43, UR6, -R6.reuse ;  /* 0x000000062b2b7c23 */ /* 0x100fe20008000806 */
[--C-:B------:R-:W-:Y:S01]  /*1df0*/  FFMA R47, R47, UR6, -R6.reuse ;  /* 0x000000062f2f7c23 */ /* 0x100fe20008000806 */
[----:B------:R-:W-:Y:S01]  /*1e00*/  @!P1 FMUL R31, R31, 0.5 ;  /* 0x3f0000001f1f9820 */ /* 0x000fe20000400000 */
[----:B------:R-:W2:Y:S01]  /*1e10*/  MUFU.EX2 R27, R27 ;  /* 0x0000001b001b7308 */ /* 0x000ea20000000800 */
[----:B-1----:R-:W-:Y:S01]  /*1e20*/  @!P3 FMUL R17, R17, R17 ;  /* 0x000000111111b220 */ /* 0x002fe20000400000 */
[----:B------:R-:W-:Y:S01]  /*1e30*/  FSETP.GEU.AND P3, PT, R34, -126, PT ;  /* 0xc2fc00002200780b */ /* 0x000fe20003f6e000 */
[----:B------:R-:W-:-:S02]  /*1e40*/  FFMA R6, R55, UR6, -R6 ;  /* 0x0000000637067c23 */ /* 0x000fc40008000806 */
[----:B------:R-:W-:Y:S02]  /*1e50*/  FADD R41, R36, R17 ;  /* 0x0000001124297221 */ /* 0x000fe40000000000 */
[----:B------:R-:W-:Y:S01]  /*1e60*/  @!P2 FMUL R26, R26, 0.5 ;  /* 0x3f0000001a1aa820 */ /* 0x000fe20000400000 */
[----:B------:R1:W4:Y:S01]  /*1e70*/  MUFU.EX2 R19, R30 ;  /* 0x0000001e00137308 */ /* 0x0003220000000800 */
[----:B---3--:R-:W-:Y:S01]  /*1e80*/  @!P5 FMUL R16, R16, R16 ;  /* 0x000000101010d220 */ /* 0x008fe20000400000 */
[----:B------:R-:W-:-:S05]  /*1e90*/  FSETP.GEU.AND P5, PT, R35, -126, PT ;  /* 0xc2fc00002300780b */ /* 0x000fca0003fae000 */
[----:B------:R-:W-:Y:S01]  /*1ea0*/  @!P3 FMUL R34, R34, 0.5 ;  /* 0x3f0000002222b820 */ /* 0x000fe20000400000 */
[----:B------:R-:W3:Y:S01]  /*1eb0*/  MUFU.EX2 R20, R31 ;  /* 0x0000001f00147308 */ /* 0x000ee20000000800 */
[----:B--2---:R-:W-:Y:S01]  /*1ec0*/  @!P4 FMUL R27, R27, R27 ;  /* 0x0000001b1b1bc220 */ /* 0x004fe20000400000 */
[----:B------:R-:W-:Y:S01]  /*1ed0*/  FSETP.GEU.AND P4, PT, R39, -126, PT ;  /* 0xc2fc00002700780b */ /* 0x000fe20003f8e000 */
[----:B-1----:R-:W-:-:S04]  /*1ee0*/  FADD R30, R29, R12 ;  /* 0x0000000c1d1e7221 */ /* 0x002fc80000000000 */
[----:B------:R-:W-:Y:S01]  /*1ef0*/  @!P5 FMUL R35, R35, 0.5 ;  /* 0x3f0000002323d820 */ /* 0x000fe20000400000 */
[----:B------:R1:W2:Y:S01]  /*1f00*/  MUFU.EX2 R18, R26 ;  /* 0x0000001a00127308 */ /* 0x0002a20000000800 */
[----:B----4-:R-:W-:Y:S01]  /*1f10*/  @!P6 FMUL R19, R19, R19 ;  /* 0x000000131313e220 */ /* 0x010fe20000400000 */
[----:B------:R-:W-:-:S05]  /*1f20*/  FSETP.GEU.AND P6, PT, R42, -126, PT ;  /* 0xc2fc00002a00780b */ /* 0x000fca0003fce000 */
[----:B------:R-:W-:Y:S01]  /*1f30*/  @!P4 FMUL R39, R39, 0.5 ;  /* 0x3f0000002727c820 */ /* 0x000fe20000400000 */
[----:B------:R-:W4:Y:S01]  /*1f40*/  MUFU.EX2 R22, R35 ;  /* 0x0000002300167308 */ /* 0x000f220000000800 */
[----:B---3--:R-:W-:Y:S01]  /*1f50*/  @!P1 FMUL R20, R20, R20 ;  /* 0x0000001414149220 */ /* 0x008fe20000400000 */
[----:B------:R-:W-:Y:S01]  /*1f60*/  FSETP.GEU.AND P1, PT, R50, -126, PT ;  /* 0xc2fc00003200780b */ /* 0x000fe20003f2e000 */
[----:B-1----:R-:W-:-:S04]  /*1f70*/  FADD R26, R32, R11 ;  /* 0x0000000b201a7221 */ /* 0x002fc80000000000 */
[----:B------:R-:W-:Y:S01]  /*1f80*/  @!P6 FMUL R42, R42, 0.5 ;  /* 0x3f0000002a2ae820 */ /* 0x000fe20000400000 */
[----:B------:R-:W1:Y:S01]  /*1f90*/  MUFU.EX2 R40, R39 ;  /* 0x0000002700287308 */ /* 0x000e620000000800 */
[----:B--2---:R-:W-:Y:S01]  /*1fa0*/  @!P2 FMUL R18, R18, R18 ;  /* 0x000000121212a220 */ /* 0x004fe20000400000 */
[----:B------:R-:W-:-:S05]  /*1fb0*/  FSETP.GEU.AND P2, PT, R38, -126, PT ;  /* 0xc2fc00002600780b */ /* 0x000fca0003f4e000 */
[----:B------:R-:W-:Y:S01]  /*1fc0*/  @!P1 FMUL R50, R50, 0.5 ;  /* 0x3f00000032329820 */ /* 0x000fe20000400000 */
[----:B------:R-:W2:Y:S01]  /*1fd0*/  MUFU.EX2 R23, R42 ;  /* 0x0000002a00177308 */ /* 0x000ea20000000800 */
[----:B----4-:R-:W-:Y:S01]  /*1fe0*/  @!P5 FMUL R22, R22, R22 ;  /* 0x000000161616d220 */ /* 0x010fe20000400000 */
[----:B------:R-:W-:-:S05]  /*1ff0*/  FSETP.GEU.AND P5, PT, R46, -126, PT ;  /* 0xc2fc00002e00780b */ /* 0x000fca0003fae000 */
[----:B------:R-:W-:Y:S01]  /*2000*/  @!P2 FMUL R38, R38, 0.5 ;  /* 0x3f0000002626a820 */ /* 0x000fe20000400000 */
[----:B------:R3:W4:Y:S01]  /*2010*/  MUFU.EX2 R21, R34 ;  /* 0x0000002200157308 */ /* 0x0007220000000800 */
[----:B-1----:R-:W-:Y:S01]  /*2020*/  @!P4 FMUL R40, R40, R40 ;  /* 0x000000282828c220 */ /* 0x002fe20000400000 */
[----:B------:R-:W-:-:S05]  /*2030*/  FSETP.GEU.AND P4, PT, R51, -126, PT ;  /* 0xc2fc00003300780b */ /* 0x000fca0003f8e000 */
[----:B------:R-:W-:Y:S01]  /*2040*/  @!P5 FMUL R46, R46, 0.5 ;  /* 0x3f0000002e2ed820 */ /* 0x000fe20000400000 */
[----:B------:R1:W5:Y:S01]  /*2050*/  MUFU.EX2 R31, R38 ;  /* 0x00000026001f7308 */ /* 0x0003620000000800 */
[----:B--2---:R-:W-:Y:S01]  /*2060*/  @!P6 FMUL R23, R23, R23 ;  /* 0x000000171717e220 */ /* 0x004fe20000400000 */
[----:B------:R-:W-:Y:S01]  /*2070*/  FSETP.GEU.AND P6, PT, R54, -126, PT ;  /* 0xc2fc00003600780b */ /* 0x000fe20003fce000 */
[----:B---3--:R-:W-:Y:S02]  /*2080*/  FADD R34, R33, R14 ;  /* 0x0000000e21227221 */ /* 0x008fe40000000000 */
[----:B------:R-:W-:Y:S02]  /*2090*/  FADD R42, R18, R23 ;  /* 0x00000017122a7221 */ /* 0x000fe40000000000 */
[----:B------:R-:W-:Y:S01]  /*20a0*/  @!P4 FMUL R51, R51, 0.5 ;  /* 0x3f0000003333c820 */ /* 0x000fe20000400000 */
[----:B------:R-:W2:Y:S01]  /*20b0*/  MUFU.EX2 R50, R50 ;  /* 0x0000003200327308 */ /* 0x000ea20000000800 */
[----:B----4-:R-:W-:Y:S01]  /*20c0*/  @!P3 FMUL R21, R21, R21 ;  /* 0x000000151515b220 */ /* 0x010fe20000400000 */
[----:B------:R-:W-:Y:S01]  /*20d0*/  FSETP.GEU.AND P3, PT, R43, -126, PT ;  /* 0xc2fc00002b00780b */ /* 0x000fe20003f6e000 */
[----:B-1----:R-:W-:Y:S01]  /*20e0*/  FADD R38, R7, R26 ;  /* 0x0000001a07267221 */ /* 0x002fe20000000000 */
[----:B------:R-:W-:Y:S01]  /*20f0*/  FADD R26, R28, R15 ;  /* 0x0000000f1c1a7221 */ /* 0x000fe20000000000 */
[----:B------:R-:W-:Y:S01]  /*2100*/  FADD R7, R25, R10 ;  /* 0x0000000a19077221 */ /* 0x000fe20000000000 */
[----:B------:R-:W-:Y:S01]  /*2110*/  F2FP.BF16.F32.PACK_AB R25, R27, R18 ;  /* 0x000000121b19723e */ /* 0x000fe200000010ff */
[----:B------:R-:W-:Y:S01]  /*2120*/  @!P6 FMUL R54, R54, 0.5 ;  /* 0x3f0000003636e820 */ /* 0x000fe20000400000 */
[----:B------:R-:W1:Y:S01]  /*2130*/  MUFU.EX2 R46, R46 ;  /* 0x0000002e002e7308 */ /* 0x000e620000000800 */
[----:B-----5:R-:W-:Y:S01]  /*2140*/  @!P2 FMUL R31, R31, R31 ;  /* 0x0000001f1f1fa220 */ /* 0x020fe20000400000 */
[----:B------:R-:W-:Y:S01]  /*2150*/  FSETP.GEU.AND P2, PT, R47, -126, PT ;  /* 0xc2fc00002f00780b */ /* 0x000fe20003f4e000 */
[----:B------:R-:W-:Y:S01]  /*2160*/  FADD R41, R26, R41 ;  /* 0x000000291a297221 */ /* 0x000fe20000000000 */
[----:B------:R-:W-:-:S03]  /*2170*/  FADD R7, R7, R34 ;  /* 0x0000002207077221 */ /* 0x000fc60000000000 */
[----:B------:R-:W-:Y:S01]  /*2180*/  @!P3 FMUL R43, R43, 0.5 ;  /* 0x3f0000002b2bb820 */ /* 0x000fe20000400000 */
[----:B------:R-:W3:Y:S01]  /*2190*/  MUFU.EX2 R51, R51 ;  /* 0x0000003300337308 */ /* 0x000ee20000000800 */
[----:B--2---:R-:W-:Y:S01]  /*21a0*/  @!P1 FMUL R50, R50, R50 ;  /* 0x0000003232329220 */ /* 0x004fe20000400000 */
[----:B------:R-:W-:Y:S01]  /*21b0*/  FSETP.GEU.AND P1, PT, R6, -126, PT ;  /* 0xc2fc00000600780b */ /* 0x000fe20003f2e000 */
[----:B------:R-:W-:Y:S02]  /*21c0*/  FADD R38, R38, R41 ;  /* 0x0000002926267221 */ /* 0x000fe40000000000 */
[----:B------:R-:W-:Y:S02]  /*21d0*/  FADD R45, R21, R50 ;  /* 0x00000032152d7221 */ /* 0x000fe40000000000 */
[----:B------:R-:W-:Y:S01]  /*21e0*/  @!P2 FMUL R47, R47, 0.5 ;  /* 0x3f0000002f2fa820 */ /* 0x000fe20000400000 */
[----:B------:R2:W4:Y:S01]  /*21f0*/  MUFU.EX2 R44, R43 ;  /* 0x0000002b002c7308 */ /* 0x0005220000000800 */
[----:B-1----:R-:W-:Y:S01]  /*2200*/  @!P5 FMUL R46, R46, R46 ;  /* 0x0000002e2e2ed220 */ /* 0x002fe20000400000 */
[----:B------:R-:W-:-:S03]  /*2210*/  FADD R42, R42, R45 ;  /* 0x0000002d2a2a7221 */ /* 0x000fc60000000000 */
[----:B------:R-:W-:Y:S02]  /*2220*/  FADD R26, R19, R46 ;  /* 0x0000002e131a7221 */ /* 0x000fe40000000000 */
[----:B------:R-:W-:Y:S01]  /*2230*/  @!P1 FMUL R6, R6, 0.5 ;  /* 0x3f00000006069820 */ /* 0x000fe20000400000 */
[----:B------:R-:W1:Y:S01]  /*2240*/  MUFU.EX2 R35, R47 ;  /* 0x0000002f00237308 */ /* 0x000e620000000800 */
[----:B--2---:R-:W-:Y:S01]  /*2250*/  FADD R43, R37, R16 ;  /* 0x00000010252b7221 */ /* 0x004fe20000000000 */
[----:B---3--:R-:W-:-:S03]  /*2260*/  @!P4 FMUL R51, R51, R51 ;  /* 0x000000333333c220 */ /* 0x008fc60000400000 */
[----:B------:R-:W-:Y:S01]  /*2270*/  FADD R30, R30, R43 ;  /* 0x0000002b1e1e7221 */ /* 0x000fe20000000000 */
[----:B------:R-:W-:Y:S02]  /*2280*/  FADD R43, R22, R51 ;  /* 0x00000033162b7221 */ /* 0x000fe40000000000 */
[----:B------:R-:W2:Y:S01]  /*2290*/  MUFU.EX2 R54, R54 ;  /* 0x0000003600367308 */ /* 0x000ea20000000800 */
[----:B----4-:R-:W-:Y:S01]  /*22a0*/  @!P3 FMUL R44, R44, R44 ;  /* 0x0000002c2c2cb220 */ /* 0x010fe20000400000 */
[----:B------:R-:W-:Y:S01]  /*22b0*/  FADD R7, R7, R30 ;  /* 0x0000001e07077221 */ /* 0x000fe20000000000 */
[----:B------:R-:W-:Y:S02]  /*22c0*/  F2FP.BF16.F32.PACK_AB R30, R37, R36 ;  /* 0x00000024251e723e */ /* 0x000fe400000010ff */
[----:B------:R-:W-:Y:S02]  /*22d0*/  F2FP.BF16.F32.PACK_AB R36, R14, R11 ;  /* 0x0000000b0e24723e */ /* 0x000fe400000010ff */
[----:B------:R-:W-:Y:S01]  /*22e0*/  F2FP.BF16.F32.PACK_AB R37, R51, R50 ;  /* 0x000000323325723e */ /* 0x000fe200000010ff */
[----:B------:R3:W4:Y:S01]  /*22f0*/  MUFU.EX2 R39, R6 ;  /* 0x0000000600277308 */ /* 0x0007220000000800 */
[----:B-1----:R-:W-:-:S04]  /*2300*/  @!P2 FMUL R35, R35, R35 ;  /* 0x000000232323a220 */ /* 0x002fc80000400000 */
[----:B------:R-:W-:Y:S01]  /*2310*/  FADD R34, R20, R35 ;  /* 0x0000002314227221 */ /* 0x000fe20000000000 */
[----:B------:R-:W-:Y:S01]  /*2320*/  F2FP.BF16.F32.PACK_AB R35, R35, R46 ;  /* 0x0000002e2323723e */ /* 0x000fe200000010ff */
[----:B--2---:R-:W-:Y:S01]  /*2330*/  @!P6 FMUL R54, R54, R54 ;  /* 0x000000363636e220 */ /* 0x004fe20000400000 */
[----:B---3--:R-:W-:Y:S01]  /*2340*/  FADD R6, R27, R44 ;  /* 0x0000002c1b067221 */ /* 0x008fe20000000000 */
[----:B------:R-:W-:Y:S02]  /*2350*/  F2FP.BF16.F32.PACK_AB R27, R20, R19 ;  /* 0x00000013141b723e */ /* 0x000fe400000010ff */
[----:B------:R-:W-:Y:S01]  /*2360*/  FADD R45, R31, R54 ;  /* 0x000000361f2d7221 */ /* 0x000fe20000000000 */
[----:B------:R-:W-:Y:S01]  /*2370*/  FADD R6, R6, R43 ;  /* 0x0000002b06067221 */ /* 0x000fe20000000000 */
[----:B------:R-:W-:Y:S01]  /*2380*/  F2FP.BF16.F32.PACK_AB R31, R40, R31 ;  /* 0x0000001f281f723e */ /* 0x000fe200000010ff */
[----:B----4-:R-:W-:Y:S01]  /*2390*/  @!P1 FMUL R39, R39, R39 ;  /* 0x0000002727279220 */ /* 0x010fe20000400000 */
[----:B------:R-:W-:Y:S01]  /*23a0*/  FADD R45, R26, R45 ;  /* 0x0000002d1a2d7221 */ /* 0x000fe20000000000 */
[----:B------:R-:W-:-:S02]  /*23b0*/  IMAD.U32 R26, RZ, RZ, UR7 ;  /* 0x00000007ff1a7e24 */ /* 0x000fc4000f8e00ff */
[----:B------:R-:W-:Y:S01]  /*23c0*/  FADD R47, R40, R39 ;  /* 0x00000027282f7221 */ /* 0x000fe20000000000 */
[----:B------:R-:W-:Y:S01]  /*23d0*/  FADD R42, R42, R45 ;  /* 0x0000002d2a2a7221 */ /* 0x000fe20000000000 */
[----:B------:R1:W-:Y:S02]  /*23e0*/  SYNCS.ARRIVE.TRANS64.A1T0 RZ, [R26+UR9], RZ ;  /* 0x000000ff1aff79a7 */ /* 0x0003e40008100009 */
[----:B------:R-:W-:Y:S01]  /*23f0*/  FADD R47, R34, R47 ;  /* 0x0000002f222f7221 */ /* 0x000fe20000000000 */
[----:B------:R-:W-:-:S03]  /*2400*/  F2FP.BF16.F32.PACK_AB R34, R12, R15 ;  /* 0x0000000f0c22723e */ /* 0x000fc600000010ff */
[----:B------:R-:W-:Y:S01]  /*2410*/  FADD R47, R6, R47 ;  /* 0x0000002f062f7221 */ /* 0x000fe20000000000 */
[----:B------:R-:W-:Y:S01]  /*2420*/  FADD R6, R38, R7 ;  /* 0x0000000726067221 */ /* 0x000fe20000000000 */
[----:B-1----:R-:W-:Y:S02]  /*2430*/  F2FP.BF16.F32.PACK_AB R26, R29, R28 ;  /* 0x0000001c1d1a723e */ /* 0x002fe400000010ff */
[----:B------:R-:W-:Y:S01]  /*2440*/  F2FP.BF16.F32.PACK_AB R28, R33, R32 ;  /* 0x00000020211c723e */ /* 0x000fe200000010ff */
[----:B------:R-:W-:Y:S01]  /*2450*/  FADD R7, R42, R47 ;  /* 0x0000002f2a077221 */ /* 0x000fe20000000000 */
[----:B------:R-:W-:Y:S02]  /*2460*/  F2FP.BF16.F32.PACK_AB R32, R10, R13 ;  /* 0x0000000d0a20723e */ /* 0x000fe400000010ff */
[----:B------:R-:W-:Y:S02]  /*2470*/  F2FP.BF16.F32.PACK_AB R38, R16, R17 ;  /* 0x000000111026723e */ /* 0x000fe400000010ff */
[----:B------:R-:W-:-:S02]  /*2480*/  F2FP.BF16.F32.PACK_AB R29, R22, R21 ;  /* 0x00000015161d723e */ /* 0x000fc400000010ff */
[----:B------:R-:W-:Y:S01]  /*2490*/  F2FP.BF16.F32.PACK_AB R33, R44, R23 ;  /* 0x000000172c21723e */ /* 0x000fe200000010ff */
[----:B------:R-:W-:Y:S06]  /*24a0*/  @!P0 BRA `(.L_x_19) ;  /* 0x0000000000048947 */ /* 0x000fec0003800000 */
[----:B------:R-:W-:Y:S01]  /*24b0*/  BPT.TRAP 0x1 ;  /* 0x000000040000795c */ /* 0x000fe20000300000 */
.L_x_19:
[----:B------:R-:W1:Y:S02]  /*24c0*/  SYNCS.PHASECHK.TRANS64.TRYWAIT P1, [UR38+0x3808], R9 ;  /* 0x00380809ff0075a7 */ /* 0x000e640008020166 */
[----:B-1----:R-:W-:Y:S05]  /*24d0*/  @!P1 BRA `(.L_x_20) ;  /* 0x00000054002c9947 */ /* 0x002fea0003800000 */
.L_x_102:
[----:B------:R-:W-:Y:S01]  /*24e0*/  UIADD3 UR6, UR8, 0x80, URZ ;  /* 0x0000008008067890 */ /* 0x000fe2000fffe03f */
[----:B------:R-:W-:Y:S01]  /*24f0*/  WARPGROUP.ARRIVE ;  /* 0x00000000000079c5 */ /* 0x000fe20000000000 */
[----:B------:R-:W-:Y:S01]  /*2500*/  UMOV UR7, 0xc0000010 ;  /* 0xc000001000077882 */ /* 0x000fe20000000000 */
[----:B------:R-:W-:-:S06]  /*2510*/  F2FP.BF16.F32.PACK_AB R39, R39, R54 ;  /* 0x000000362727723e */ /* 0x000fcc00000010ff */
[----:B------:R-:W-:Y:S01]  /*2520*/  HGMMA.64x16x16.F32.BF16 R56, R24, gdesc[UR4].tnspB, RZ, !UPT, gsb0 ;  /* 0x4020000418387df0 */ /* 0x000fe2000c0018ff */
[----:B------:R-:W-:Y:S01]  /*2530*/  UIADD3 UR6, UR8, 0xa0, URZ ;  /* 0x000000a008067890 */ /* 0x000fe2000fffe03f */
[----:B------:R-:W-:Y:S01]  /*2540*/  UMOV UR7, 0xc0000010 ;  /* 0xc000001000077882 */ /* 0x000fe20000000000 */
[----:B------:R-:W-:Y:S02]  /*2550*/  WARPGROUP.DEPBAR.LE gsb0, 0x0 ;  /* 0x00008000000079c5 */ /* 0x000fe40000010000 */
[----:B------:R-:W-:-:S06]  /*2560*/  WARPGROUP.ARRIVE ;  /* 0x00000000000079c5 */ /* 0x000fcc0000000000 */
[----:B------:R-:W-:Y:S01]  /*2570*/  HGMMA.64x16x16.F32.BF16 R56, R28, gdesc[UR4].tnspB, R56, gsb0 ;  /* 0x402000041c387df0 */ /* 0x000fe20008001838 */
        /* <DEDUP_REMOVED lines=9> */
[----:B------:R-:W-:Y:S03]  /*2610*/  HGMMA.64x16x16.F32.BF16 R56, R36, gdesc[UR4].tnspB, R56, gsb0 ;  /* 0x4020000424387df0 */ /* 0x000fe60008001838 */
[----:B------:R-:W-:Y:S02]  /*2620*/  WARPGROUP.DEPBAR.LE gsb0, 0x0 ;  /* 0x00008000000079c5 */ /* 0x000fe40000010000 */
[----:B------:R-:W-:Y:S05]  /*2630*/  @!P0 BRA `(.L_x_21) ;  /* 0x0000000000048947 */ /* 0x000fea0003800000 */
[----:B------:R-:W-:Y:S01]  /*2640*/  BPT.TRAP 0x1 ;  /* 0x000000040000795c */ /* 0x000fe20000300000 */
.L_x_21:
[----:B------:R-:W-:Y:S01]  /*2650*/  UISETP.EQ.AND UP0, UPT, UR36, URZ, !UP0 ;  /* 0x0000003f2400728c */ /* 0x000fe2000c702270 */
[----:B-1----:R-:W-:Y:S01]  /*2660*/  IMAD.MOV.U32 R9, RZ, RZ, RZ ;  /* 0x000000ffff097224 */ /* 0x002fe200078e00ff */
[----:B------:R-:W-:Y:S02]  /*2670*/  UIADD3 UR6, UR38, 0x3828, URZ ;  /* 0x0000382826067890 */ /* 0x000fe4000fffe03f */
[----:B------:R-:W-:Y:S02]  /*2680*/  USEL UR7, URZ, 0x1, !UP0 ;  /* 0x000000013f077887 */ /* 0x000fe4000c000000 */
[----:B------:R-:W-:Y:S02]  /*2690*/  UPRMT UR6, URZ, 0x654, UR6 ;  /* 0x000006543f067896 */ /* 0x000fe40008000006 */
[----:B------:R-:W-:-:S04]  /*26a0*/  USEL UR7, UR7, 0x2, UP1 ;  /* 0x0000000207077887 */ /* 0x000fc80008800000 */
[----:B------:R-:W-:-:S03]  /*26b0*/  UISETP.GT.U32.AND UP0, UPT, UR7, 0x1, UPT ;  /* 0x000000010700788c */ /* 0x000fc6000bf04070 */
[----:B------:R-:W-:Y:S03]  /*26c0*/  SYNCS.ARRIVE.TRANS64.RED.A1T0 RZ, [UR6], RZ ;  /* 0x000000ffffff79a7 */ /* 0x000fe60008100406 */
[----:B------:R-:W-:-:S13]  /*26d0*/  PLOP3.LUT P1, PT, PT, PT, UP0, 0x80, 0x0 ;  /* 0x000000000000781c */ /* 0x000fda0003f2f008 */
[----:B------:R-:W-:Y:S05]  /*26e0*/  @P1 BRA `(.L_x_22) ;  /* 0x0000000000041947 */ /* 0x000fea0003800000 */
[----:B------:R-:W-:Y:S01]  /*26f0*/  BPT.TRAP 0x1 ;  /* 0x000000040000795c */ /* 0x000fe20000300000 */
.L_x_22:
[----:B------:R-:W-:Y:S01]  /*2700*/  ISETP.GE.AND P2, PT, R3, 0x4, PT ;  /* 0x000000040300780c */ /* 0x000fe20003f46270 */
[----:B------:R-:W-:Y:S01]  /*2710*/  UMOV UR9, 0x1 ;  /* 0x0000000100097882 */ /* 0x000fe20000000000 */
[----:B------:R-:W-:Y:S01]  /*2720*/  UMOV UR11, 0x2 ;  /* 0x00000002000b7882 */ /* 0x000fe20000000000 */
[----:B------:R-:W-:Y:S01]  /*2730*/  IADD3 R5, R5, 0x40, RZ ;  /* 0x0000004005057810 */ /* 0x000fe20007ffe0ff */
[----:B------:R-:W-:-:S09]  /*2740*/  VIADD R10, R3, 0xfffffffe ;  /* 0xfffffffe030a7836 */ /* 0x000fd20000000000 */
[----:B------:R-:W-:Y:S05]  /*2750*/  @!P2 BRA `(.L_x_23) ;  /* 0x0000001400b0a947 */ /* 0x000fea0003800000 */
[----:B------:R-:W-:Y:S01]  /*2760*/  VIADD R3, R3, 0xfffffffd ;  /* 0xfffffffd03037836 */ /* 0x000fe20000000000 */
[----:B------:R-:W-:Y:S01]  /*2770*/  UMOV UR11, 0x2 ;  /* 0x00000002000b7882 */ /* 0x000fe20000000000 */
[----:B------:R-:W-:Y:S01]  /*2780*/  IMAD.MOV.U32 R11, RZ, RZ, R4 ;  /* 0x000000ffff0b7224 */ /* 0x000fe200078e0004 */
[----:B------:R-:W-:Y:S01]  /*2790*/  UMOV UR9, 0x1 ;  /* 0x0000000100097882 */ /* 0x000fe20000000000 */
[----:B------:R-:W-:Y:S01]  /*27a0*/  IMAD.MOV.U32 R13, RZ, RZ, R8 ;  /* 0x000000ffff0d7224 */ /* 0x000fe200078e0008 */
[----:B------:R-:W-:Y:S01]  /*27b0*/  ULDC UR13, c[0x0][0x604] ;  /* 0x00018100000d7ab9 */ /* 0x000fe20000000800 */
[----:B------:R-:W-:-:S07]  /*27c0*/  IMAD.MOV.U32 R9, RZ, RZ, RZ ;  /* 0x000000ffff097224 */ /* 0x000fce00078e00ff */
.L_x_34:
[----:B------:R-:W-:Y:S01]  /*27d0*/  PLOP3.LUT P3, PT, PT, PT, UP1, 0x80, 0x0 ;  /* 0x000000000000781c */ /* 0x000fe20003f6f018 */
[----:B------:R-:W-:-:S12]  /*27e0*/  IMAD.MOV.U32 R10, RZ, RZ, R3 ;  /* 0x000000ffff0a7224 */ /* 0x000fd800078e0003 */
[----:B-1----:R-:W-:Y:S05]  /*27f0*/  @!P3 BRA `(.L_x_24) ;  /* 0x000000000004b947 */ /* 0x002fea0003800000 */
[----:B------:R-:W-:Y:S01]  /*2800*/  BPT.TRAP 0x1 ;  /* 0x000000040000795c */ /* 0x000fe20000300000 */
.L_x_24:
[----:B------:R-:W-:Y:S01]  /*2810*/  ULEA UR6, UR11, UR38, 0x3 ;  /* 0x000000260b067291 */ /* 0x000fe2000f8e183f */
[----:B------:R-:W-:-:S08]  /*2820*/  SHF.L.U32 R3, R9, 0x1f, RZ ;  /* 0x0000001f09037819 */ /* 0x000fd000000006ff */
[----:B------:R-:W1:Y:S02]  /*2830*/  SYNCS.PHASECHK.TRANS64.TRYWAIT P2, [UR6+0x3800], R3 ;  /* 0x00380003ff0075a7 */ /* 0x000e640008040146 */
[----:B-1----:R-:W-:Y:S05]  /*2840*/  @!P2 BRA `(.L_x_25) ;  /* 0x000000500068a947 */ /* 0x002fea0003800000 */
.L_x_103:
[----:B------:R-:W-:Y:S01]  /*2850*/  ULEA UR6, UR11, UR10, 0x7 ;  /* 0x0000000a0b067291 */ /* 0x000fe2000f8e383f */
[----:B------:R-:W-:Y:S01]  /*2860*/  WARPGROUP.ARRIVE ;  /* 0x00000000000079c5 */ /* 0x000fe20000000000 */
[----:B------:R-:W-:Y:S01]  /*2870*/  UMOV UR7, 0xc0000010 ;  /* 0xc000001000077882 */ /* 0x000fe20000000000 */
[----:B------:R-:W-:-:S04]  /*2880*/  UIADD3 UR11, UR11, 0x1, URZ ;  /* 0x000000010b0b7890 */ /* 0x000fc8000fffe03f */
[----:B------:R-:W-:Y:S02]  /*2890*/  UISETP.NE.AND UP0, UPT, UR11, 0x5, UPT ;  /* 0x000000050b00788c */ /* 0x000fe4000bf05270 */
[----:B------:R-:W-:Y:S02]  /*28a0*/  HGMMA.64x64x16.F32.BF16 R24, gdesc[UR4], RZ, !UPT, gsb0 ;  /* 0x00e00000041879f0 */ /* 0x000fe4000c0018ff */
[----:B------:R-:W-:Y:S02]  /*28b0*/  USEL UR6, URZ, 0x1, UP0 ;  /* 0x000000013f067887 */ /* 0x000fe40008000000 */
[----:B------:R-:W-:-:S04]  /*28c0*/  USEL UR11, UR11, URZ, UP0 ;  /* 0x0000003f0b0b7287 */ /* 0x000fc80008000000 */
[----:B------:R-:W-:Y:S01]  /*28d0*/  LOP3.LUT R64, R9, UR6, RZ, 0x3c, !PT ;  /* 0x0000000609407c12 */ /* 0x000fe2000f8e3cff */
[----:B------:R-:W-:Y:S02]  /*28e0*/  WARPGROUP.DEPBAR.LE gsb0, 0x0 ;  /* 0x00008000000079c5 */ /* 0x000fe40000010000 */
[----:B------:R-:W-:Y:S05]  /*28f0*/  @!P3 BRA `(.L_x_26) ;  /* 0x000000000004b947 */ /* 0x000fea0003800000 */
[----:B------:R-:W-:Y:S01]  /*2900*/  BPT.TRAP 0x1 ;  /* 0x000000040000795c */ /* 0x000fe20000300000 */
.L_x_26:
[----:B-1----:R-:W-:Y:S01]  /*2910*/  FMNMX R4, R24, R11, !PT ;  /* 0x0000000b18047209 */ /* 0x002fe20007800000 */
[----:B------:R-:W-:-:S03]  /*2920*/  ULEA UR6, UR11, UR38, 0x3 ;  /* 0x000000260b067291 */ /* 0x000fc6000f8e183f */
[----:B------:R-:W-:-:S04]  /*2930*/  FMNMX R3, R25, R4, !PT ;  /* 0x0000000419037209 */ /* 0x000fc80007800000 */
        /* <DEDUP_REMOVED lines=13> */
[----:B------:R-:W-:-:S05]  /*2a10*/  FMNMX R3, R53, R4, !PT ;  /* 0x0000000435037209 */ /* 0x000fca0007800000 */
[----:B------:R-:W1:Y:S02]  /*2a20*/  SHFL.BFLY PT, R4, R3, 0x1, 0x1f ;  /* 0x0c201f0003047f89 */ /* 0x000e6400000e0000 */
[----:B-1----:R-:W-:Y:S02]  /*2a30*/  FMNMX R8, R3, R4, !PT ;  /* 0x0000000403087209 */ /* 0x002fe40007800000 */
[----:B------:R-:W-:-:S03]  /*2a40*/  FMNMX R4, R26, R13, !PT ;  /* 0x0000000d1a047209 */ /* 0x000fc60007800000 */
[----:B------:R-:W1:Y:S01]  /*2a50*/  SHFL.BFLY PT, R9, R8, 0x2, 0x1f ;  /* 0x0c401f0008097f89 */ /* 0x000e6200000e0000 */
[----:B------:R-:W-:-:S04]  /*2a60*/  FMNMX R15, R27, R4, !PT ;  /* 0x000000041b0f7209 */ /* 0x000fc80007800000 */
[----:B------:R-:W-:-:S04]  /*2a70*/  FMNMX R4, R30, R15, !PT ;  /* 0x0000000f1e047209 */ /* 0x000fc80007800000 */
[----:B------:R-:W-:-:S04]  /*2a80*/  FMNMX R15, R31, R4, !PT ;  /* 0x000000041f0f7209 */ /* 0x000fc80007800000 */
[----:B------:R-:W-:-:S04]  /*2a90*/  FMNMX R4, R34, R15, !PT ;  /* 0x0000000f22047209 */ /* 0x000fc80007800000 */
[----:B------:R-:W-:-:S04]  /*2aa0*/  FMNMX R15, R35, R4, !PT ;  /* 0x00000004230f7209 */ /* 0x000fc80007800000 */
[----:B------:R-:W-:Y:S02]  /*2ab0*/  FMNMX R12, R38, R15, !PT ;  /* 0x0000000f260c7209 */ /* 0x000fe40007800000 */
[----:B-1----:R-:W-:Y:S02]  /*2ac0*/  FMNMX R4, R8, R9, !PT ;  /* 0x0000000908047209 */ /* 0x002fe40007800000 */
[----:B------:R-:W-:Y:S02]  /*2ad0*/  FMNMX R3, R39, R12, !PT ;  /* 0x0000000c27037209 */ /* 0x000fe40007800000 */
[----:B------:R-:W-:Y:S02]  /*2ae0*/  FSETP.NEU.AND P2, PT, R4, -INF , PT ;  /* 0xff8000000400780b */ /* 0x000fe40003f4d000 */
[----:B------:R-:W-:Y:S02]  /*2af0*/  FMNMX R8, R42, R3, !PT ;  /* 0x000000032a087209 */ /* 0x000fe40007800000 */
[----:B------:R-:W-:-:S02]  /*2b00*/  FSEL R12, R4, RZ, P2 ;  /* 0x000000ff040c7208 */ /* 0x000fc40001000000 */
[----:B------:R-:W-:-:S03]  /*2b10*/  FMNMX R9, R43, R8, !PT ;  /* 0x000000082b097209 */ /* 0x000fc60007800000 */
[----:B------:R-:W-:Y:S01]  /*2b20*/  FMUL R3, R12, UR13 ;  /* 0x0000000d0c037c20 */ /* 0x000fe20008400000 */
[----:B------:R-:W-:Y:S01]  /*2b30*/  FMNMX R8, R46, R9, !PT ;  /* 0x000000092e087209 */ /* 0x000fe20007800000 */
[----:B------:R-:W-:Y:S02]  /*2b40*/  FADD R12, -R12, R11 ;  /* 0x0000000b0c0c7221 */ /* 0x000fe40000000100 */
[--C-:B------:R-:W-:Y:S01]  /*2b50*/  FFMA R24, R24, UR13, -R3.reuse ;  /* 0x0000000d18187c23 */ /* 0x100fe20008000803 */
[--C-:B------:R-:W-:Y:S01]  /*2b60*/  FFMA R25, R25, UR13, -R3.reuse ;  /* 0x0000000d19197c23 */ /* 0x100fe20008000803 */
[--C-:B------:R-:W-:Y:S01]  /*2b70*/  FFMA R28, R28, UR13, -R3.reuse ;  /* 0x0000000d1c1c7c23 */ /* 0x100fe20008000803 */
[----:B------:R-:W-:Y:S01]  /*2b80*/  FMNMX R9, R47, R8, !PT ;  /* 0x000000082f097209 */ /* 0x000fe20007800000 */
[--C-:B------:R-:W-:Y:S01]  /*2b90*/  FFMA R32, R32, UR13, -R3.reuse ;  /* 0x0000000d20207c23 */ /* 0x100fe20008000803 */
[----:B------:R-:W-:Y:S01]  /*2ba0*/  FSETP.GEU.AND P2, PT, R24, -126, PT ;  /* 0xc2fc00001800780b */ /* 0x000fe20003f4e000 */
[--C-:B------:R-:W-:Y:S01]  /*2bb0*/  FFMA R29, R29, UR13, -R3.reuse ;  /* 0x0000000d1d1d7c23 */ /* 0x100fe20008000803 */
[----:B------:R-:W-:Y:S01]  /*2bc0*/  FSETP.GEU.AND P3, PT, R25, -126, PT ;  /* 0xc2fc00001900780b */ /* 0x000fe20003f6e000 */
[--C-:B------:R-:W-:Y:S01]  /*2bd0*/  FFMA R33, R33, UR13, -R3.reuse ;  /* 0x0000000d21217c23 */ /* 0x100fe20008000803 */
[----:B------:R-:W-:Y:S01]  /*2be0*/  FSETP.GEU.AND P4, PT, R28, -126, PT ;  /* 0xc2fc00001c00780b */ /* 0x000fe20003f8e000 */
[--C-:B------:R-:W-:Y:S01]  /*2bf0*/  FFMA R36, R36, UR13, -R3.reuse ;  /* 0x0000000d24247c23 */ /* 0x100fe20008000803 */
[----:B------:R-:W-:Y:S01]  /*2c00*/  FMNMX R8, R50, R9, !PT ;  /* 0x0000000932087209 */ /* 0x000fe20007800000 */
[--C-:B------:R-:W-:Y:S01]  /*2c10*/  FFMA R37, R37, UR13, -R3.reuse ;  /* 0x0000000d25257c23 */ /* 0x100fe20008000803 */
[----:B------:R-:W-:Y:S01]  /*2c20*/  FSETP.GEU.AND P5, PT, R32, -126, PT ;  /* 0xc2fc00002000780b */ /* 0x000fe20003fae000 */
[--C-:B------:R-:W-:Y:S01]  /*2c30*/  FFMA R41, R41, UR13, -R3.reuse ;  /* 0x0000000d29297c23 */ /* 0x100fe20008000803 */
[----:B------:R-:W-:Y:S01]  /*2c40*/  FSETP.GEU.AND P6, PT, R29, -126, PT ;  /* 0xc2fc00001d00780b */ /* 0x000fe20003fce000 */
[--C-:B------:R-:W-:Y:S01]  /*2c50*/  FFMA R40, R40, UR13, -R3.reuse ;  /* 0x0000000d28287c23 */ /* 0x100fe20008000803 */
[----:B------:R-:W-:Y:S01]  /*2c60*/  FMNMX R9, R51, R8, !PT ;  /* 0x0000000833097209 */ /* 0x000fe20007800000 */
[----:B------:R-:W-:Y:S01]  /*2c70*/  @!P2 FMUL R24, R24, 0.5 ;  /* 0x3f0000001818a820 */ /* 0x000fe20000400000 */
[--C-:B------:R-:W-:Y:S01]  /*2c80*/  FFMA R44, R44, UR13, -R3.reuse ;  /* 0x0000000d2c2c7c23 */ /* 0x100fe20008000803 */
[----:B------:R-:W-:Y:S01]  /*2c90*/  @!P3 FMUL R25, R25, 0.5 ;  /* 0x3f0000001919b820 */ /* 0x000fe20000400000 */
[----:B------:R-:W-:Y:S01]  /*2ca0*/  FMNMX R8, R54, R9, !PT ;  /* 0x0000000936087209 */ /* 0x000fe20007800000 */
[----:B------:R-:W-:Y:S01]  /*2cb0*/  @!P4 FMUL R28, R28, 0.5 ;  /* 0x3f0000001c1cc820 */ /* 0x000fe20000400000 */
[--C-:B------:R-:W-:Y:S01]  /*2cc0*/  FFMA R45, R45, UR13, -R3.reuse ;  /* 0x0000000d2d2d7c23 */ /* 0x100fe20008000803 */
[----:B------:R-:W1:Y:S01]  /*2cd0*/  MUFU.EX2 R24, R24 ;  /* 0x0000001800187308 */ /* 0x000e620000000800 */
[----:B------:R-:W-:Y:S01]  /*2ce0*/  FMNMX R8, R55, R8, !PT ;  /* 0x0000000837087209 */ /* 0x000fe20007800000 */
[----:B------:R-:W-:Y:S01]  /*2cf0*/  @!P5 FMUL R32, R32, 0.5 ;  /* 0x3f0000002020d820 */ /* 0x000fe20000400000 */
[--C-:B------:R-:W-:Y:S01]  /*2d00*/  FFMA R48, R48, UR13, -R3.reuse ;  /* 0x0000000d30307c23 */ /* 0x100fe20008000803 */
[----:B------:R-:W-:Y:S01]  /*2d10*/  @!P6 FMUL R29, R29, 0.5 ;  /* 0x3f0000001d1de820 */ /* 0x000fe20000400000 */
[--C-:B------:R-:W-:Y:S01]  /*2d20*/  FFMA R49, R49, UR13, -R3.reuse ;  /* 0x0000000d31317c23 */ /* 0x100fe20008000803 */
[----:B------:R-:W2:Y:S01]  /*2d30*/  SHFL.BFLY PT, R9, R8, 0x1, 0x1f ;  /* 0x0c201f0008097f89 */ /* 0x000ea200000e0000 */
[--C-:B------:R-:W-:Y:S01]  /*2d40*/  FFMA R53, R53, UR13, -R3.reuse ;  /* 0x0000000d35357c23 */ /* 0x100fe20008000803 */
[----:B------:R-:W3:Y:S01]  /*2d50*/  MUFU.EX2 R25, R25 ;  /* 0x0000001900197308 */ /* 0x000ee20000000800 */
[----:B------:R-:W-:Y:S01]  /*2d60*/  FFMA R52, R52, UR13, -R3 ;  /* 0x0000000d34347c23 */ /* 0x000fe20008000803 */
[----:B------:R-:W-:-:S06]  /*2d70*/  FMUL R12, R12, UR13 ;  /* 0x0000000d0c0c7c20 */ /* 0x000fcc0008400000 */
[----:B------:R-:W4:Y:S01]  /*2d80*/  MUFU.EX2 R28, R28 ;  /* 0x0000001c001c7308 */ /* 0x000f220000000800 */
[----:B-1----:R-:W-:Y:S01]  /*2d90*/  @!P2 FMUL R24, R24, R24 ;  /* 0x000000181818a220 */ /* 0x002fe20000400000 */
[----:B------:R-:W-:-:S06]  /*2da0*/  FSETP.GEU.AND P2, PT, R33, -126, PT ;  /* 0xc2fc00002100780b */ /* 0x000fcc0003f4e000 */
[----:B------:R-:W1:Y:S01]  /*2db0*/  MUFU.EX2 R32, R32 ;  /* 0x0000002000207308 */ /* 0x000e620000000800 */
[----:B---3--:R-:W-:Y:S01]  /*2dc0*/  @!P3 FMUL R25, R25, R25 ;  /* 0x000000191919b220 */ /* 0x008fe20000400000 */
[----:B------:R-:W-:Y:S02]  /*2dd0*/  FSETP.GEU.AND P3, PT, R36, -126, PT ;  /* 0xc2fc00002400780b */ /* 0x000fe40003f6e000 */
[----:B--2---:R-:W-:-:S03]  /*2de0*/  FMNMX R8, R8, R9, !PT ;  /* 0x0000000908087209 */ /* 0x004fc60007800000 */
[----:B------:R-:W-:Y:S01]  /*2df0*/  @!P2 FMUL R33, R33, 0.5 ;  /* 0x3f0000002121a820 */ /* 0x000fe20000400000 */
[----:B------:R-:W2:Y:S01]  /*2e00*/  MUFU.EX2 R29, R29 ;  /* 0x0000001d001d7308 */ /* 0x000ea20000000800 */
[----:B----4-:R-:W-:Y:S01]  /*2e10*/  @!P4 FMUL R28, R28, R28 ;  /* 0x0000001c1c1cc220 */ /* 0x010fe20000400000 */
[----:B------:R-:W-:Y:S01]  /*2e20*/  FSETP.GEU.AND P4, PT, R37, -126, PT ;  /* 0xc2fc00002500780b */ /* 0x000fe20003f8e000 */
[----:B------:R-:W3:Y:S04]  /*2e30*/  SHFL.BFLY PT, R17, R8, 0x2, 0x1f ;  /* 0x0c401f0008117f89 */ /* 0x000ee800000e0000 */
[----:B------:R-:W-:Y:S01]  /*2e40*/  @!P3 FMUL R36, R36, 0.5 ;  /* 0x3f0000002424b820 */ /* 0x000fe20000400000 */
[----:B------:R-:W4:Y:S01]  /*2e50*/  MUFU.EX2 R33, R33 ;  /* 0x0000002100217308 */ /* 0x000f220000000800 */
[----:B-1----:R-:W-:Y:S01]  /*2e60*/  @!P5 FMUL R32, R32, R32 ;  /* 0x000000202020d220 */ /* 0x002fe20000400000 */
[----:B------:R-:W-:-:S05]  /*2e70*/  FSETP.GEU.AND P5, PT, R41, -126, PT ;  /* 0xc2fc00002900780b */ /* 0x000fca0003fae000 */
[----:B------:R-:W-:Y:S01]  /*2e80*/  @!P4 FMUL R37, R37, 0.5 ;  /* 0x3f0000002525c820 */ /* 0x000fe20000400000 */
[----:B------:R-:W1:Y:S01]  /*2e90*/  MUFU.EX2 R36, R36 ;  /* 0x0000002400247308 */ /* 0x000e620000000800 */
[----:B--2---:R-:W-:Y:S01]  /*2ea0*/  @!P6 FMUL R29, R29, R29 ;  /* 0x0000001d1d1de220 */ /* 0x004fe20000400000 */
[----:B------:R-:W-:-:S05]  /*2eb0*/  FSETP.GEU.AND P6, PT, R40, -126, PT ;  /* 0xc2fc00002800780b */ /* 0x000fca0003fce000 */
[----:B------:R-:W-:Y:S01]  /*2ec0*/  @!P5 FMUL R41, R41, 0.5 ;  /* 0x3f0000002929d820 */ /* 0x000fe20000400000 */
[----:B------:R-:W2:Y:S01]  /*2ed0*/  MUFU.EX2 R37, R37 ;  /* 0x0000002500257308 */ /* 0x000ea20000000800 */
[----:B----4-:R-:W-:Y:S01]  /*2ee0*/  @!P2 FMUL R33, R33, R33 ;  /* 0x000000212121a220 */ /* 0x010fe20000400000 */
[----:B------:R-:W-:Y:S02]  /*2ef0*/  FSETP.GEU.AND P2, PT, R44, -126, PT ;  /* 0xc2fc00002c00780b */ /* 0x000fe40003f4e000 */
[----:B---3--:R-:W-:-:S03]  /*2f00*/  FMNMX R8, R8, R17, !PT ;  /* 0x0000001108087209 */ /* 0x008fc60007800000 */
[----:B------:R-:W-:Y:S01]  /*2f10*/  @!P6 FMUL R40, R40, 0.5 ;  /* 0x3f0000002828e820 */ /* 0x000fe20000400000 */
[----:B------:R-:W3:Y:S01]  /*2f20*/  MUFU.EX2 R14, R41 ;  /* 0x00000029000e7308 */ /* 0x000ee20000000800 */
        /* <DEDUP_REMOVED lines=8> */
[----:B---3--:R-:W-:Y:S01]  /*2fb0*/  @!P5 FMUL R14, R14, R14 ;  /* 0x0000000e0e0ed220 */ /* 0x008fe20000400000 */
[----:B------:R-:W-:-:S03]  /*2fc0*/  FSETP.GEU.AND P5, PT, R49, -126, PT ;  /* 0xc2fc00003100780b */ /* 0x000fc60003fae000 */
[----:B------:R-:W-:Y:S02]  /*2fd0*/  FADD R11, R25, R14 ;  /* 0x0000000e190b7221 */ /* 0x000fe40000000000 */
[----:B------:R-:W-:Y:S01]  /*2fe0*/  @!P4 FMUL R48, R48, 0.5 ;  /* 0x3f0000003030c820 */ /* 0x000fe20000400000 */
[----:B------:R-:W3:Y:S01]  /*2ff0*/  MUFU.EX2 R16, R45 ;  /* 0x0000002d00107308 */ /* 0x000ee20000000800 */
[----:B-1----:R-:W-:Y:S01]  /*3000*/  @!P6 FMUL R9, R9, R9 ;  /* 0x000000090909e220 */ /* 0x002fe20000400000 */
[----:B------:R-:W-:-:S04]  /*3010*/  FSETP.NEU.AND P6, PT, R8, -INF , PT ;  /* 0xff8000000800780b */ /* 0x000fc80003fcd000 */
[----:B------:R-:W-:Y:S01]  /*3020*/  FSEL R22, R8, RZ, P6 ;  /* 0x000000ff08167208 */ /* 0x000fe20003000000 */
[----:B------:R-:W-:Y:S01]  /*3030*/  @!P5 FMUL R49, R49, 0.5 ;  /* 0x3f0000003131d820 */ /* 0x000fe20000400000 */
[----:B------:R-:W1:Y:S01]  /*3040*/  MUFU.EX2 R17, R48 ;  /* 0x0000003000117308 */ /* 0x000e620000000800 */
[----:B--2---:R-:W-:Y:S01]  /*3050*/  @!P2 FMUL R15, R15, R15 ;  /* 0x0000000f0f0fa220 */ /* 0x004fe20000400000 */
[----:B------:R-:W-:Y:S01]  /*3060*/  FSETP.GEU.AND P2, PT, R53, -126, PT ;  /* 0xc2fc00003500780b */ /* 0x000fe20003f4e000 */
[----:B------:R-:W-:Y:S01]  /*3070*/  FMUL R19, R22, UR13 ;  /* 0x0000000d16137c20 */ /* 0x000fe20008400000 */
[----:B------:R-:W-:Y:S01]  /*3080*/  FSETP.GEU.AND P6, PT, R52, -126, PT ;  /* 0xc2fc00003400780b */ /* 0x000fe20003fce000 */
[----:B------:R-:W-:Y:S02]  /*3090*/  FADD R22, -R22, R13 ;  /* 0x0000000d16167221 */ /* 0x000fe40000000100 */
[--C-:B------:R-:W-:Y:S01]  /*30a0*/  FFMA R26, R26, UR13, -R19.reuse ;  /* 0x0000000d1a1a7c23 */ /* 0x100fe20008000813 */
[----:B------:R-:W2:Y:S01]  /*30b0*/  MUFU.EX2 R18, R49 ;  /* 0x0000003100127308 */ /* 0x000ea20000000800 */
[----:B---3--:R-:W-:Y:S01]  /*30c0*/  @!P3 FMUL R16, R16, R16 ;  /* 0x000000101010b220 */ /* 0x008fe20000400000 */
[--C-:B------:R-:W-:Y:S01]  /*30d0*/  FFMA R27, R27, UR13, -R19.reuse ;  /* 0x0000000d1b1b7c23 */ /* 0x100fe20008000813 */
[--C-:B------:R-:W-:Y:S01]  /*30e0*/  FFMA R30, R30, UR13, -R19.reuse ;  /* 0x0000000d1e1e7c23 */ /* 0x100fe20008000813 */
[----:B------:R-:W-:Y:S01]  /*30f0*/  FSETP.GEU.AND P3, PT, R26, -126, PT ;  /* 0xc2fc00001a00780b */ /* 0x000fe20003f6e000 */
[--C-:B------:R-:W-:Y:S01]  /*3100*/  FFMA R41, R34, UR13, -R19.reuse ;  /* 0x0000000d22297c23 */ /* 0x100fe20008000813 */
[--C-:B------:R-:W-:Y:S01]  /*3110*/  FFMA R21, R31, UR13, -R19.reuse ;  /* 0x0000000d1f157c23 */ /* 0x100fe20008000813 */
[----:B------:R-:W-:Y:S01]  /*3120*/  @!P2 FMUL R53, R53, 0.5 ;  /* 0x3f0000003535a820 */ /* 0x000fe20000400000 */
[--C-:B------:R-:W-:Y:S01]  /*3130*/  FFMA R35, R35, UR13, -R19.reuse ;  /* 0x0000000d23237c23 */ /* 0x100fe20008000813 */
[----:B------:R-:W-:Y:S01]  /*3140*/  @!P6 FMUL R52, R52, 0.5 ;  /* 0x3f0000003434e820 */ /* 0x000fe20000400000 */
[----:B-1----:R-:W-:Y:S01]  /*3150*/  @!P4 FMUL R17, R17, R17 ;  /* 0x000000111111c220 */ /* 0x002fe20000400000 */
[----:B------:R-:W1:Y:S01]  /*3160*/  MUFU.EX2 R20, R53 ;  /* 0x0000003500147308 */ /* 0x000e620000000800 */
[----:B------:R-:W-:Y:S01]  /*3170*/  FSETP.GEU.AND P4, PT, R27, -126, PT ;  /* 0xc2fc00001b00780b */ /* 0x000fe20003f8e000 */
[--C-:B------:R-:W-:Y:S01]  /*3180*/  FFMA R43, R43, UR13, -R19.reuse ;  /* 0x0000000d2b2b7c23 */ /* 0x100fe20008000813 */
[--C-:B------:R-:W-:Y:S01]  /*3190*/  FFMA R46, R46, UR13, -R19.reuse ;  /* 0x0000000d2e2e7c23 */ /* 0x100fe20008000813 */
[--C-:B------:R-:W-:Y:S01]  /*31a0*/  FFMA R47, R47, UR13, -R19.reuse ;  /* 0x0000000d2f2f7c23 */ /* 0x100fe20008000813 */
[--C-:B------:R-:W-:Y:S01]  /*31b0*/  FFMA R51, R51, UR13, -R19.reuse ;  /* 0x0000000d33337c23 */ /* 0x100fe20008000813 */
[----:B------:R-:W-:Y:S01]  /*31c0*/  @!P3 FMUL R26, R26, 0.5 ;  /* 0x3f0000001a1ab820 */ /* 0x000fe20000400000 */
[----:B--2---:R-:W-:Y:S01]  /*31d0*/  @!P5 FMUL R18, R18, R18 ;  /* 0x000000121212d220 */ /* 0x004fe20000400000 */
[----:B------:R-:W-:Y:S01]  /*31e0*/  FSETP.GEU.AND P5, PT, R30, -126, PT ;  /* 0xc2fc00001e00780b */ /* 0x000fe20003fae000 */
[----:B------:R-:W2:Y:S01]  /*31f0*/  MUFU.EX2 R3, R52 ;  /* 0x0000003400037308 */ /* 0x000ea20000000800 */
[--C-:B------:R-:W-:Y:S01]  /*3200*/  FFMA R50, R50, UR13, -R19.reuse ;  /* 0x0000000d32327c23 */ /* 0x100fe20008000813 */
[----:B------:R-:W-:Y:S01]  /*3210*/  FFMA R54, R54, UR13, -R19 ;  /* 0x0000000d36367c23 */ /* 0x000fe20008000813 */
[----:B------:R-:W-:-:S02]  /*3220*/  FADD R13, R29, R16 ;  /* 0x000000101d0d7221 */ /* 0x000fc40000000000 */
[----:B------:R-:W-:-:S03]  /*3230*/  @!P4 FMUL R27, R27, 0.5 ;  /* 0x3f0000001b1bc820 */ /* 0x000fc60000400000 */
[----:B------:R3:W4:Y:S01]  /*3240*/  MUFU.EX2 R23, R26 ;  /* 0x0000001a00177308 */ /* 0x0007220000000800 */
[----:B-1----:R-:W-:Y:S01]  /*3250*/  @!P2 FMUL R20, R20, R20 ;  /* 0x000000141414a220 */ /* 0x002fe20000400000 */
[----:B------:R-:W-:Y:S02]  /*3260*/  FSETP.GEU.AND P2, PT, R41, -126, PT ;  /* 0xc2fc00002900780b */ /* 0x000fe40003f4e000 */
[----:B------:R-:W-:-:S04]  /*3270*/  @!P5 FMUL R30, R30, 0.5 ;  /* 0x3f0000001e1ed820 */ /* 0x000fc80000400000 */
[----:B------:R1:W5:Y:S01]  /*3280*/  MUFU.EX2 R40, R27 ;  /* 0x0000001b00287308 */ /* 0x0003620000000800 */
[----:B--2---:R-:W-:Y:S01]  /*3290*/  @!P6 FMUL R3, R3, R3 ;  /* 0x000000030303e220 */ /* 0x004fe20000400000 */
[----:B------:R-:W-:Y:S01]  /*32a0*/  FSETP.GEU.AND P6, PT, R21, -126, PT ;  /* 0xc2fc00001500780b */ /* 0x000fe20003fce000 */
[----:B---3--:R-:W-:-:S04]  /*32b0*/  FFMA R26, R38, UR13, -R19 ;  /* 0x0000000d261a7c23 */ /* 0x008fc80008000813 */
[----:B------:R-:W-:Y:S01]  /*32c0*/  @!P2 FMUL R41, R41, 0.5 ;  /* 0x3f0000002929a820 */ /* 0x000fe20000400000 */
[----:B------:R-:W2:Y:S01]  /*32d0*/  MUFU.EX2 R31, R30 ;  /* 0x0000001e001f7308 */ /* 0x000ea20000000800 */
[----:B----4-:R-:W-:Y:S01]  /*32e0*/  @!P3 FMUL R23, R23, R23 ;  /* 0x000000171717b220 */ /* 0x010fe20000400000 */
[----:B------:R-:W-:Y:S01]  /*32f0*/  FSETP.GEU.AND P3, PT, R35, -126, PT ;  /* 0xc2fc00002300780b */ /* 0x000fe20003f6e000 */
[----:B-1----:R-:W-:-:S04]  /*3300*/  FFMA R27, R39, UR13, -R19 ;  /* 0x0000000d271b7c23 */ /* 0x002fc80008000813 */
[----:B------:R-:W-:Y:S01]  /*3310*/  @!P6 FMUL R21, R21, 0.5 ;  /* 0x3f0000001515e820 */ /* 0x000fe20000400000 */
[----:B------:R-:W1:Y:S01]  /*3320*/  MUFU.EX2 R41, R41 ;  /* 0x0000002900297308 */ /* 0x000e620000000800 */
[----:B-----5:R-:W-:Y:S01]  /*3330*/  @!P4 FMUL R40, R40, R40 ;  /* 0x000000282828c220 */ /* 0x020fe20000400000 */
[----:B------:R-:W-:-:S05]  /*3340*/  FSETP.GEU.AND P4, PT, R26, -126, PT ;  /* 0xc2fc00001a00780b */ /* 0x000fca0003f8e000 */
[----:B------:R-:W-:Y:S01]  /*3350*/  @!P3 FMUL R35, R35, 0.5 ;  /* 0x3f0000002323b820 */ /* 0x000fe20000400000 */
[----:B------:R3:W4:Y:S01]  /*3360*/  MUFU.EX2 R34, R21 ;  /* 0x0000001500227308 */ /* 0x0007220000000800 */
[----:B--2---:R-:W-:Y:S01]  /*3370*/  @!P5 FMUL R31, R31, R31 ;  /* 0x0000001f1f1fd220 */ /* 0x004fe20000400000 */
[----:B------:R-:W-:-:S05]  /*3380*/  FSETP.GEU.AND P5, PT, R27, -126, PT ;  /* 0xc2fc00001b00780b */ /* 0x000fca0003fae000 */
[----:B------:R-:W-:Y:S01]  /*3390*/  @!P4 FMUL R26, R26, 0.5 ;  /* 0x3f0000001a1ac820 */ /* 0x000fe20000400000 */
[----:B------:R-:W2:Y:S01]  /*33a0*/  MUFU.EX2 R38, R35 ;  /* 0x0000002300267308 */ /* 0x000ea20000000800 */
[--C-:B---3--:R-:W-:Y:S01]  /*33b0*/  FFMA R21, R42, UR13, -R19.reuse ;  /* 0x0000000d2a157c23 */ /* 0x108fe20008000813 */
[----:B-1----:R-:W-:Y:S01]  /*33c0*/  @!P2 FMUL R41, R41, R41 ;  /* 0x000000292929a220 */ /* 0x002fe20000400000 */
[----:B------:R-:W-:Y:S01]  /*33d0*/  FSETP.GEU.AND P2, PT, R43, -126, PT ;  /* 0xc2fc00002b00780b */ /* 0x000fe20003f4e000 */
[----:B------:R-:W-:-:S03]  /*33e0*/  FFMA R19, R55, UR13, -R19 ;  /* 0x0000000d37137c23 */ /* 0x000fc60008000813 */
[----:B------:R-:W-:Y:S01]  /*33f0*/  @!P5 FMUL R27, R27, 0.5 ;  /* 0x3f0000001b1bd820 */ /* 0x000fe20000400000 */
[----:B------:R1:W3:Y:S01]  /*3400*/  MUFU.EX2 R39, R26 ;  /* 0x0000001a00277308 */ /* 0x0002e20000000800 */
[----:B----4-:R-:W-:Y:S01]  /*3410*/  @!P6 FMUL R34, R34, R34 ;  /* 0x000000222222e220 */ /* 0x010fe20000400000 */
[----:B------:R-:W-:-:S06]  /*3420*/  FSETP.GEU.AND P6, PT, R21, -126, PT ;  /* 0xc2fc00001500780b */ /* 0x000fcc0003fce000 */
[----:B------:R4:W5:Y:S01]  /*3430*/  MUFU.EX2 R42, R27 ;  /* 0x0000001b002a7308 */ /* 0x0009620000000800 */
[----:B--2---:R-:W-:Y:S01]  /*3440*/  @!P3 FMUL R38, R38, R38 ;  /* 0x000000262626b220 */ /* 0x004fe20000400000 */
[----:B------:R-:W-:Y:S01]  /*3450*/  FSETP.GEU.AND P3, PT, R46, -126, PT ;  /* 0xc2fc00002e00780b */ /* 0x000fe20003f6e000 */
[----:B------:R-:W-:Y:S01]  /*3460*/  @!P2 FMUL R43, R43, 0.5 ;  /* 0x3f0000002b2ba820 */ /* 0x000fe20000400000 */
[----:B-1----:R-:W-:-:S03]  /*3470*/  FADD R26, R37, R20 ;  /* 0x00000014251a7221 */ /* 0x002fc60000000000 */
[----:B------:R-:W-:Y:S01]  /*3480*/  @!P6 FMUL R21, R21, 0.5 ;  /* 0x3f0000001515e820 */ /* 0x000fe20000400000 */
[----:B------:R-:W-:Y:S01]  /*3490*/  FADD R30, R13, R26 ;  /* 0x0000001a0d1e7221 */ /* 0x000fe20000000000 */
[----:B---3--:R-:W-:Y:S01]  /*34a0*/  @!P4 FMUL R39, R39, R39 ;  /* 0x000000272727c220 */ /* 0x008fe20000400000 */
[----:B------:R-:W-:Y:S01]  /*34b0*/  FSETP.GEU.AND P4, PT, R47, -126, PT ;  /* 0xc2fc00002f00780b */ /* 0x000fe20003f8e000 */
[----:B------:R1:W2:Y:S01]  /*34c0*/  MUFU.EX2 R44, R21 ;  /* 0x00000015002c7308 */ /* 0x0002a20000000800 */
[----:B----4-:R-:W-:Y:S01]  /*34d0*/  FMUL R27, R22, UR13 ;  /* 0x0000000d161b7c20 */ /* 0x010fe20008400000 */
[----:B------:R-:W-:Y:S01]  /*34e0*/  FADD R22, R33, R18 ;  /* 0x0000001221167221 */ /* 0x000fe20000000000 */
[----:B------:R-:W-:Y:S01]  /*34f0*/  FADD R13, R24, R9 ;  /* 0x00000009180d7221 */ /* 0x000fe20000000000 */
[----:B------:R-:W-:Y:S01]  /*3500*/  @!P3 FMUL R46, R46, 0.5 ;  /* 0x3f0000002e2eb820 */ /* 0x000fe20000400000 */
[----:B------:R-:W-:Y:S01]  /*3510*/  FADD R26, R36, R3 ;  /* 0x00000003241a7221 */ /* 0x000fe20000000000 */
[----:B-----5:R-:W-:Y:S01]  /*3520*/  @!P5 FMUL R42, R42, R42 ;  /* 0x0000002a2a2ad220 */ /* 0x020fe20000400000 */
[----:B------:R-:W-:Y:S01]  /*3530*/  FSETP.GEU.AND P5, PT, R51, -126, PT ;  /* 0xc2fc00003300780b */ /* 0x000fe20003fae000 */
[----:B------:R-:W3:Y:S01]  /*3540*/  MUFU.EX2 R43, R43 ;  /* 0x0000002b002b7308 */ /* 0x000ee20000000800 */
[----:B-1----:R-:W-:Y:S01]  /*3550*/  FADD R21, R11, R22 ;  /* 0x000000160b157221 */ /* 0x002fe20000000000 */
[----:B------:R-:W-:Y:S01]  /*3560*/  FADD R22, R32, R17 ;  /* 0x0000001120167221 */ /* 0x000fe20000000000 */
[----:B------:R-:W-:Y:S01]  /*3570*/  F2FP.BF16.F32.PACK_AB R24, R25, R24 ;  /* 0x000000181918723e */ /* 0x000fe200000010ff */
[----:B------:R-:W-:Y:S01]  /*3580*/  @!P4 FMUL R47, R47, 0.5 ;  /* 0x3f0000002f2fc820 */ /* 0x000fe20000400000 */
[----:B------:R-:W-:Y:S01]  /*3590*/  FADD R30, R21, R30 ;  /* 0x0000001e151e7221 */ /* 0x000fe20000000000 */
[----:B------:R-:W-:Y:S01]  /*35a0*/  FADD R13, R13, R22 ;  /* 0x000000160d0d7221 */ /* 0x000fe20000000000 */
[----:B------:R-:W-:Y:S01]  /*35b0*/  SHF.L.U32 R21, R64, 0x1f, RZ ;  /* 0x0000001f40157819 */ /* 0x000fe200000006ff */
[----:B------:R-:W1:Y:S01]  /*35c0*/  MUFU.EX2 R46, R46 ;  /* 0x0000002e002e7308 */ /* 0x000e620000000800 */
[----:B--2---:R-:W-:Y:S01]  /*35d0*/  @!P6 FMUL R44, R44, R44 ;  /* 0x0000002c2c2ce220 */ /* 0x004fe20000400000 */
[----:B------:R-:W-:-:S02]  /*35e0*/  FSETP.GEU.AND P6, PT, R50, -126, PT ;  /* 0xc2fc00003200780b */ /* 0x000fc40003fce000 */
[----:B------:R-:W-:Y:S01]  /*35f0*/  @!P5 FMUL R51, R51, 0.5 ;  /* 0x3f0000003333d820 */ /* 0x000fe20000400000 */
[----:B------:R-:W-:-:S03]  /*3600*/  F2FP.BF16.F32.PACK_AB R25, R40, R23 ;  /* 0x000000172819723e */ /* 0x000fc600000010ff */
[----:B------:R2:W4:Y:S01]  /*3610*/  MUFU.EX2 R35, R47 ;  /* 0x0000002f00237308 */ /* 0x0005220000000800 */
[----:B---3--:R-:W-:Y:S01]  /*3620*/  @!P2 FMUL R43, R43, R43 ;  /* 0x0000002b2b2ba220 */ /* 0x008fe20000400000 */
[----:B------:R-:W-:-:S05]  /*3630*/  FSETP.GEU.AND P2, PT, R54, -126, PT ;  /* 0xc2fc00003600780b */ /* 0x000fca0003f4e000 */
[----:B------:R-:W-:Y:S01]  /*3640*/  @!P6 FMUL R50, R50, 0.5 ;  /* 0x3f0000003232e820 */ /* 0x000fe20000400000 */
[----:B------:R-:W3:Y:S01]  /*3650*/  MUFU.EX2 R51, R51 ;  /* 0x0000003300337308 */ /* 0x000ee20000000800 */
[----:B-1----:R-:W-:Y:S01]  /*3660*/  @!P3 FMUL R46, R46, R46 ;  /* 0x0000002e2e2eb220 */ /* 0x002fe20000400000 */
[----:B------:R-:W-:Y:S01]  /*3670*/  FSETP.GEU.AND P3, PT, R19, -126, PT ;  /* 0xc2fc00001300780b */ /* 0x000fe20003f6e000 */
[----:B--2---:R-:W-:Y:S02]  /*3680*/  FADD R47, R40, R43 ;  /* 0x0000002b282f7221 */ /* 0x004fe40000000000 */
[----:B------:R-:W-:Y:S02]  /*3690*/  FADD R22, R31, R46 ;  /* 0x0000002e1f167221 */ /* 0x000fe40000000000 */
[----:B------:R-:W-:Y:S01]  /*36a0*/  @!P2 FMUL R54, R54, 0.5 ;  /* 0x3f0000003636a820 */ /* 0x000fe20000400000 */
[----:B------:R-:W1:Y:S01]  /*36b0*/  MUFU.EX2 R50, R50 ;  /* 0x0000003200327308 */ /* 0x000e620000000800 */
[----:B----4-:R-:W-:Y:S01]  /*36c0*/  @!P4 FMUL R35, R35, R35 ;  /* 0x000000232323c220 */ /* 0x010fe20000400000 */
[----:B------:R-:W-:-:S05]  /*36d0*/  FSETP.GEU.AND P4, PT, R12, -126, PT ;  /* 0xc2fc00000c00780b */ /* 0x000fca0003f8e000 */
[----:B------:R-:W-:Y:S01]  /*36e0*/  @!P3 FMUL R19, R19, 0.5 ;  /* 0x3f0000001313b820 */ /* 0x000fe20000400000 */
[----:B------:R-:W2:Y:S01]  /*36f0*/  MUFU.EX2 R54, R54 ;  /* 0x0000003600367308 */ /* 0x000ea20000000800 */
[----:B---3--:R-:W-:Y:S01]  /*3700*/  @!P5 FMUL R51, R51, R51 ;  /* 0x000000333333d220 */ /* 0x008fe20000400000 */
[----:B------:R-:W-:-:S03]  /*3710*/  FSETP.GEU.AND P5, PT, R27, -126, PT ;  /* 0xc2fc00001b00780b */ /* 0x000fc60003fae000 */
[----:B------:R-:W-:Y:S02]  /*3720*/  FADD R48, R38, R51 ;  /* 0x0000003326307221 */ /* 0x000fe40000000000 */
[----:B------:R-:W-:Y:S01]  /*3730*/  @!P4 FMUL R12, R12, 0.5 ;  /* 0x3f0000000c0cc820 */ /* 0x000fe20000400000 */
[----:B------:R3:W4:Y:S01]  /*3740*/  MUFU.EX2 R45, R19 ;  /* 0x00000013002d7308 */ /* 0x0007220000000800 */
[----:B-1----:R-:W-:Y:S01]  /*3750*/  @!P6 FMUL R50, R50, R50 ;  /* 0x000000323232e220 */ /* 0x002fe20000400000 */
[----:B------:R-:W-:Y:S01]  /*3760*/  FADD R53, R47, R48 ;  /* 0x000000302f357221 */ /* 0x000fe20000000000 */
[----:B------:R-:W-:Y:S01]  /*3770*/  FADD R47, R34, R35 ;  /* 0x00000023222f7221 */ /* 0x000fe20000000000 */
[----:B------:R-:W-:Y:S01]  /*3780*/  F2FP.BF16.F32.PACK_AB R35, R35, R46 ;  /* 0x0000002e2323723e */ /* 0x000fe200000010ff */
[----:B------:R-:W-:Y:S02]  /*3790*/  FADD R48, R41, R50 ;  /* 0x0000003229307221 */ /* 0x000fe40000000000 */
[----:B------:R-:W-:Y:S01]  /*37a0*/  @!P5 FMUL R27, R27, 0.5 ;  /* 0x3f0000001b1bd820 */ /* 0x000fe20000400000 */
[----:B------:R-:W1:Y:S01]  /*37b0*/  MUFU.EX2 R11, R12 ;  /* 0x0000000c000b7308 */ /* 0x000e620000000800 */
[----:B---3--:R-:W-:Y:S01]  /*37c0*/  FADD R19, R28, R15 ;  /* 0x0000000f1c137221 */ /* 0x008fe20000000000 */
[----:B--2---:R-:W-:Y:S01]  /*37d0*/  @!P2 FMUL R54, R54, R54 ;  /* 0x000000363636a220 */ /* 0x004fe20000400000 */
[----:B------:R2:W3:Y:S02]  /*37e0*/  SYNCS.PHASECHK.TRANS64.TRYWAIT P2, [UR6+0x3800], R21 ;  /* 0x00380015ff0075a7 */ /* 0x0004e40008040146 */
[----:B------:R-:W-:Y:S01]  /*37f0*/  FADD R26, R19, R26 ;  /* 0x0000001a131a7221 */ /* 0x000fe20000000000 */
[----:B------:R-:W-:Y:S01]  /*3800*/  FADD R19, R23, R44 ;  /* 0x0000002c17137221 */ /* 0x000fe20000000000 */
[----:B------:R-:W-:Y:S01]  /*3810*/  FADD R49, R39, R54 ;  /* 0x0000003627317221 */ /* 0x000fe20000000000 */
[----:B------:R5:W2:Y:S01]  /*3820*/  MUFU.EX2 R12, R27 ;  /* 0x0000001b000c7308 */ /* 0x000aa20000000800 */
[----:B----4-:R-:W-:Y:S01]  /*3830*/  @!P3 FMUL R45, R45, R45 ;  /* 0x0000002d2d2db220 */ /* 0x010fe20000400000 */
[----:B------:R-:W-:Y:S01]  /*3840*/  FADD R19, R19, R48 ;  /* 0x0000003013137221 */ /* 0x000fe20000000000 */
[----:B------:R-:W-:Y:S01]  /*3850*/  FADD R22, R22, R49 ;  /* 0x0000003116167221 */ /* 0x000fe20000000000 */
[----:B------:R-:W-:Y:S01]  /*3860*/  FADD R13, R13, R26 ;  /* 0x0000001a0d0d7221 */ /* 0x000fe20000000000 */
[----:B------:R-:W-:Y:S01]  /*3870*/  FADD R52, R42, R45 ;  /* 0x0000002d2a347221 */ /* 0x000fe20000000000 */
[----:B------:R-:W-:Y:S01]  /*3880*/  F2FP.BF16.F32.PACK_AB R26, R29, R28 ;  /* 0x0000001c1d1a723e */ /* 0x000fe200000010ff */
[----:B------:R-:W-:Y:S01]  /*3890*/  FADD R19, R19, R22 ;  /* 0x0000001613137221 */ /* 0x000fe20000000000 */
[----:B------:R-:W-:Y:S01]  /*38a0*/  FADD R30, R13, R30 ;  /* 0x0000001e0d1e7221 */ /* 0x000fe20000000000 */
[----:B------:R-:W-:Y:S01]  /*38b0*/  FADD R52, R47, R52 ;  /* 0x000000342f347221 */ /* 0x000fe20000000000 */
[----:B-1----:R-:W-:Y:S01]  /*38c0*/  @!P4 FMUL R11, R11, R11 ;  /* 0x0000000b0b0bc220 */ /* 0x002fe20000400000 */
[----:B-----5:R-:W-:-:S02]  /*38d0*/  F2FP.BF16.F32.PACK_AB R27, R34, R31 ;  /* 0x0000001f221b723e */ /* 0x020fc400000010ff */
[----:B------:R-:W-:Y:S01]  /*38e0*/  FADD R52, R53, R52 ;  /* 0x0000003435347221 */ /* 0x000fe20000000000 */
[----:B------:R-:W-:Y:S01]  /*38f0*/  FFMA R6, R11, R6, R30 ;  /* 0x000000060b067223 */ /* 0x000fe2000000001e */
[----:B------:R-:W-:Y:S01]  /*3900*/  F2FP.BF16.F32.PACK_AB R28, R33, R32 ;  /* 0x00000020211c723e */ /* 0x000fe200000010ff */
[----:B------:R-:W-:Y:S01]  /*3910*/  FMUL R56, R56, R11 ;  /* 0x0000000b38387220 */ /* 0x000fe20000400000 */
[----:B------:R-:W-:Y:S01]  /*3920*/  FADD R19, R19, R52 ;  /* 0x0000003413137221 */ /* 0x000fe20000000000 */
[----:B--2---:R-:W-:Y:S01]  /*3930*/  @!P5 FMUL R12, R12, R12 ;  /* 0x0000000c0c0cd220 */ /* 0x004fe20000400000 */
[----:B------:R-:W-:Y:S01]  /*3940*/  F2FP.BF16.F32.PACK_AB R29, R38, R41 ;  /* 0x00000029261d723e */ /* 0x000fe200000010ff */
[----:B------:R-:W-:Y:S01]  /*3950*/  FMUL R57, R57, R11 ;  /* 0x0000000b39397220 */ /* 0x000fe20000400000 */
[----:B------:R-:W-:Y:S01]  /*3960*/  F2FP.BF16.F32.PACK_AB R30, R37, R36 ;  /* 0x00000024251e723e */ /* 0x000fe200000010ff */
[----:B------:R-:W-:Y:S01]  /*3970*/  FFMA R7, R12, R7, R19 ;  /* 0x000000070c077223 */ /* 0x000fe20000000013 */
[-C--:B------:R-:W-:Y:S01]  /*3980*/  FMUL R60, R60, R11.reuse ;  /* 0x0000000b3c3c7220 */ /* 0x080fe20000400000 */
[----:B------:R-:W-:Y:S01]  /*3990*/  FMUL R61, R61, R11 ;  /* 0x0000000b3d3d7220 */ /* 0x000fe20000400000 */
[-C--:B------:R-:W-:Y:S01]  /*39a0*/  FMUL R58, R58, R12.reuse ;  /* 0x0000000c3a3a7220 */ /* 0x080fe20000400000 */
[-C--:B------:R-:W-:Y:S01]  /*39b0*/  FMUL R59, R59, R12.reuse ;  /* 0x0000000c3b3b7220 */ /* 0x080fe20000400000 */
[-C--:B------:R-:W-:Y:S01]  /*39c0*/  FMUL R62, R62, R12.reuse ;  /* 0x0000000c3e3e7220 */ /* 0x080fe20000400000 */
[----:B------:R-:W-:Y:S01]  /*39d0*/  FMUL R63, R63, R12 ;  /* 0x0000000c3f3f7220 */ /* 0x000fe20000400000 */
[----:B------:R-:W-:-:S02]  /*39e0*/  F2FP.BF16.F32.PACK_AB R31, R42, R39 ;  /* 0x000000272a1f723e */ /* 0x000fc400000010ff */
[----:B------:R-:W-:Y:S02]  /*39f0*/  F2FP.BF16.F32.PACK_AB R32, R14, R9 ;  /* 0x000000090e20723e */ /* 0x000fe400000010ff */
[----:B------:R-:W-:Y:S02]  /*3a00*/  F2FP.BF16.F32.PACK_AB R33, R43, R44 ;  /* 0x0000002c2b21723e */ /* 0x000fe400000010ff */
[----:B------:R-:W-:Y:S02]  /*3a10*/  F2FP.BF16.F32.PACK_AB R34, R16, R15 ;  /* 0x0000000f1022723e */ /* 0x000fe400000010ff */
[----:B------:R-:W-:Y:S02]  /*3a20*/  F2FP.BF16.F32.PACK_AB R36, R18, R17 ;  /* 0x000000111224723e */ /* 0x000fe400000010ff */
[----:B------:R-:W-:Y:S02]  /*3a30*/  F2FP.BF16.F32.PACK_AB R37, R51, R50 ;  /* 0x000000323325723e */ /* 0x000fe400000010ff */
[----:B------:R-:W-:Y:S01]  /*3a40*/  F2FP.BF16.F32.PACK_AB R38, R20, R3 ;  /* 0x000000031426723e */ /* 0x000fe200000010ff */
[----:B---3--:R-:W-:Y:S06]  /*3a50*/  @!P0 BRA `(.L_x_27) ;  /* 0x0000000000048947 */ /* 0x008fec0003800000 */
[----:B------:R-:W-:Y:S01]  /*3a60*/  BPT.TRAP 0x1 ;  /* 0x000000040000795c */ /* 0x000fe20000300000 */
.L_x_27:
[----:B------:R-:W-:Y:S05]  /*3a70*/  @P2 BRA `(.L_x_28) ;  /* 0x0000000000082947 */ /* 0x000fea0003800000 */
[----:B------:R-:W1:Y:S02]  /*3a80*/  SYNCS.PHASECHK.TRANS64.TRYWAIT P2, [UR6+0x3800], R21 ;  /* 0x00380015ff0075a7 */ /* 0x000e640008040146 */
[----:B-1----:R-:W-:Y:S05]  /*3a90*/  @!P2 BRA `(.L_x_29) ;  /* 0x0000003c00eca947 */ /* 0x002fea0003800000 */
.L_x_28:
[----:B------:R-:W-:Y:S01]  /*3aa0*/  ULEA UR6, UR11, UR8, 0x7 ;  /* 0x000000080b067291 */ /* 0x000fe2000f8e383f */
[----:B------:R-:W-:Y:S01]  /*3ab0*/  WARPGROUP.ARRIVE ;  /* 0x00000000000079c5 */ /* 0x000fe20000000000 */
[----:B------:R-:W-:Y:S01]  /*3ac0*/  UMOV UR7, 0xc0000010 ;  /* 0xc000001000077882 */ /* 0x000fe20000000000 */
[----:B------:R-:W-:Y:S01]  /*3ad0*/  UMOV UR15, 0xc0000010 ;  /* 0xc0000010000f7882 */ /* 0x000fe20000000000 */
[----:B------:R-:W-:Y:S01]  /*3ae0*/  UIADD3 UR12, UR6, 0x20, URZ ;  /* 0x00000020060c7890 */ /* 0x000fe2000fffe03f */
[----:B------:R-:W-:-:S04]  /*3af0*/  F2FP.BF16.F32.PACK_AB R39, R45, R54 ;  /* 0x000000362d27723e */ /* 0x000fc800000010ff */
[----:B------:R-:W-:Y:S01]  /*3b00*/  HGMMA.64x16x16.F32.BF16 R56, R24, gdesc[UR4].tnspB, R56, gsb0 ;  /* 0x4020000418387df0 */ /* 0x000fe20008001838 */
[----:B------:R-:W-:Y:S01]  /*3b10*/  UMOV UR7, 0xc0000010 ;  /* 0xc000001000077882 */ /* 0x000fe20000000000 */
[----:B------:R-:W-:Y:S01]  /*3b20*/  UMOV UR14, UR12 ;  /* 0x0000000c000e7c82 */ /* 0x000fe20008000000 */
[----:B------:R-:W-:Y:S02]  /*3b30*/  UIADD3 UR12, UR6, 0x40, URZ ;  /* 0x00000040060c7890 */ /* 0x000fe4000fffe03f */
[----:B------:R-:W-:Y:S01]  /*3b40*/  UIADD3 UR6, UR6, 0x60, URZ ;  /* 0x0000006006067890 */ /* 0x000fe2000fffe03f */
[----:B------:R-:W-:Y:S02]  /*3b50*/  WARPGROUP.DEPBAR.LE gsb0, 0x0 ;  /* 0x00008000000079c5 */ /* 0x000fe40000010000 */
[----:B------:R-:W-:-:S06]  /*3b60*/  WARPGROUP.ARRIVE ;  /* 0x00000000000079c5 */ /* 0x000fcc0000000000 */
[----:B------:R-:W-:Y:S01]  /*3b70*/  HGMMA.64x16x16.F32.BF16 R56, R28, gdesc[UR12].tnspB, R56, gsb0 ;  /* 0x4020000c1c387df0 */ /* 0x000fe20008001838 */
[----:B------:R-:W-:Y:S01]  /*3b80*/  UMOV UR14, UR12 ;  /* 0x0000000c000e7c82 */ /* 0x000fe20008000000 */
[----:B------:R-:W-:Y:S01]  /*3b90*/  UMOV UR15, 0xc0000010 ;  /* 0xc0000010000f7882 */ /* 0x000fe20000000000 */
[----:B------:R-:W-:Y:S02]  /*3ba0*/  WARPGROUP.DEPBAR.LE gsb0, 0x0 ;  /* 0x00008000000079c5 */ /* 0x000fe40000010000 */
[----:B------:R-:W-:-:S06]  /*3bb0*/  WARPGROUP.ARRIVE ;  /* 0x00000000000079c5 */ /* 0x000fcc0000000000 */
[----:B------:R-:W-:Y:S03]  /*3bc0*/  HGMMA.64x16x16.F32.BF16 R56, R32, gdesc[UR12].tnspB, R56, gsb0 ;  /* 0x4020000c20387df0 */ /* 0x000fe60008001838 */
[----:B------:R-:W-:Y:S02]  /*3bd0*/  WARPGROUP.DEPBAR.LE gsb0, 0x0 ;  /* 0x00008000000079c5 */ /* 0x000fe40000010000 */
[----:B------:R-:W-:-:S06]  /*3be0*/  WARPGROUP.ARRIVE ;  /* 0x00000000000079c5 */ /* 0x000fcc0000000000 */
[----:B------:R-:W-:Y:S03]  /*3bf0*/  HGMMA.64x16x16.F32.BF16 R56, R36, gdesc[UR4].tnspB, R56, gsb0 ;  /* 0x4020000424387df0 */ /* 0x000fe60008001838 */
[----:B------:R-:W-:Y:S02]  /*3c00*/  WARPGROUP.DEPBAR.LE gsb0, 0x0 ;  /* 0x00008000000079c5 */ /* 0x000fe40000010000 */
[----:B------:R-:W-:Y:S05]  /*3c10*/  @!P0 BRA `(.L_x_30) ;  /* 0x0000000000048947 */ /* 0x000fea0003800000 */
[----:B------:R-:W-:Y:S01]  /*3c20*/  BPT.TRAP 0x1 ;  /* 0x000000040000795c */ /* 0x000fe20000300000 */
.L_x_30:
[----:B------:R-:W-:-:S04]  /*3c30*/  ULEA UR6, UR9, UR38, 0x3 ;  /* 0x0000002609067291 */ /* 0x000fc8000f8e183f */
[----:B------:R-:W-:-:S04]  /*3c40*/  UIADD3 UR6, UR6, 0x3828, URZ ;  /* 0x0000382806067890 */ /* 0x000fc8000fffe03f */
[----:B------:R-:W-:-:S09]  /*3c50*/  UPRMT UR6, URZ, 0x654, UR6 ;  /* 0x000006543f067896 */ /* 0x000fd20008000006 */
[----:B------:R-:W-:Y:S01]  /*3c60*/  SYNCS.ARRIVE.TRANS64.RED.A1T0 RZ, [UR6], RZ ;  /* 0x000000ffffff79a7 */ /* 0x000fe20008100406 */
[----:B------:R-:W-:Y:S05]  /*3c70*/  @P1 BRA `(.L_x_31) ;  /* 0x0000000000041947 */ /* 0x000fea0003800000 */
[----:B------:R-:W-:Y:S01]  /*3c80*/  BPT.TRAP 0x1 ;  /* 0x000000040000795c */ /* 0x000fe20000300000 */
.L_x_31:
[----:B------:R-:W-:-:S04]  /*3c90*/  UIADD3 UR9, UR9, 0x1, URZ ;  /* 0x0000000109097890 */ /* 0x000fc8000fffe03f */
[----:B------:R-:W-:-:S04]  /*3ca0*/  UISETP.NE.AND UP0, UPT, UR9, 0x5, UPT ;  /* 0x000000050900788c */ /* 0x000fc8000bf05270 */
[----:B------:R-:W-:Y:S01]  /*3cb0*/  USEL UR9, UR9, URZ, UP0 ;  /* 0x0000003f09097287 */ /* 0x000fe20008000000 */
[----:B------:R-:W-:Y:S11]  /*3cc0*/  @!P0 BRA `(.L_x_32) ;  /* 0x0000000000048947 */ /* 0x000ff60003800000 */
[----:B------:R-:W-:Y:S01]  /*3cd0*/  BPT.TRAP 0x1 ;  /* 0x000000040000795c */ /* 0x000fe20000300000 */
.L_x_32:
[----:B------:R-:W-:-:S04]  /*3ce0*/  ULEA UR6, UR9, UR38, 0x3 ;  /* 0x0000002609067291 */ /* 0x000fc8000f8e183f */
[----:B------:R-:W-:-:S04]  /*3cf0*/  UIADD3 UR6, UR6, 0x3828, URZ ;  /* 0x0000382806067890 */ /* 0x000fc8000fffe03f */
[----:B------:R-:W-:-:S09]  /*3d00*/  UPRMT UR6, URZ, 0x654, UR6 ;  /* 0x000006543f067896 */ /* 0x000fd20008000006 */
[----:B------:R-:W-:Y:S01]  /*3d10*/  SYNCS.ARRIVE.TRANS64.RED.A1T0 RZ, [UR6], RZ ;  /* 0x000000ffffff79a7 */ /* 0x000fe20008100406 */
[----:B------:R-:W-:Y:S05]  /*3d20*/  @P1 BRA `(.L_x_33) ;  /* 0x0000000000041947 */ /* 0x000fea0003800000 */
[----:B------:R-:W-:Y:S01]  /*3d30*/  BPT.TRAP 0x1 ;  /* 0x000000040000795c */ /* 0x000fe20000300000 */
.L_x_33:
[----:B------:R-:W-:Y:S01]  /*3d40*/  UIADD3 UR11, UR11, 0x1, URZ ;  /* 0x000000010b0b7890 */ /* 0x000fe2000fffe03f */
[C---:B------:R-:W-:Y:S01]  /*3d50*/  ISETP.GT.AND P2, PT, R10.reuse, 0x1, PT ;  /* 0x000000010a00780c */ /* 0x040fe20003f44270 */
[----:B------:R-:W-:Y:S01]  /*3d60*/  UIADD3 UR9, UR9, 0x1, URZ ;  /* 0x0000000109097890 */ /* 0x000fe2000fffe03f */
[----:B------:R-:W-:Y:S01]  /*3d70*/  IADD3 R5, R5, 0x40, RZ ;  /* 0x0000004005057810 */ /* 0x000fe20007ffe0ff */
[----:B------:R-:W-:Y:S01]  /*3d80*/  UISETP.NE.AND UP2, UPT, UR11, 0x5, UPT ;  /* 0x000000050b00788c */ /* 0x000fe2000bf45270 */
[----:B------:R-:W-:Y:S01]  /*3d90*/  VIADD R3, R10, 0xffffffff ;  /* 0xffffffff0a037836 */ /* 0x000fe20000000000 */
[----:B------:R-:W-:Y:S01]  /*3da0*/  UISETP.NE.AND UP0, UPT, UR9, 0x5, UPT ;  /* 0x000000050900788c */ /* 0x000fe2000bf05270 */
[----:B------:R-:W-:Y:S01]  /*3db0*/  IMAD.MOV.U32 R11, RZ, RZ, R4 ;  /* 0x000000ffff0b7224 */ /* 0x000fe200078e0004 */
[----:B------:R-:W-:Y:S01]  /*3dc0*/  USEL UR6, URZ, 0x1, UP2 ;  /* 0x000000013f067887 */ /* 0x000fe20009000000 */
[----:B------:R-:W-:Y:S01]  /*3dd0*/  IMAD.MOV.U32 R13, RZ, RZ, R8 ;  /* 0x000000ffff0d7224 */ /* 0x000fe200078e0008 */
[----:B------:R-:W-:-:S02]  /*3de0*/  USEL UR9, UR9, URZ, UP0 ;  /* 0x0000003f09097287 */ /* 0x000fc40008000000 */
[----:B------:R-:W-:Y:S02]  /*3df0*/  USEL UR11, UR11, URZ, UP2 ;  /* 0x0000003f0b0b7287 */ /* 0x000fe40009000000 */
[----:B------:R-:W-:Y:S01]  /*3e00*/  LOP3.LUT R9, R64, UR6, RZ, 0x3c, !PT ;  /* 0x0000000640097c12 */ /* 0x000fe2000f8e3cff */
[----:B------:R-:W-:Y:S09]  /*3e10*/  @P2 BRA `(.L_x_34) ;  /* 0xffffffe8006c2947 */ /* 0x000ff2000383ffff */
.L_x_23:
[----:B------:R-:W-:-:S13]  /*3e20*/  ISETP.GE.AND P2, PT, R10, RZ, PT ;  /* 0x000000ff0a00720c */ /* 0x000fda0003f46270 */
[----:B------:R-:W-:Y:S05]  /*3e30*/  @!P2 BRA `(.L_x_35) ;  /* 0x0000001800d8a947 */ /* 0x000fea0003800000 */
[----:B------:R-:W-:Y:S01]  /*3e40*/  VIADD R3, R10, 0x1 ;  /* 0x000000010a037836 */ /* 0x000fe20000000000 */
[----:B------:R-:W-:Y:S01]  /*3e50*/  ULDC UR13, c[0x0][0x604] ;  /* 0x00018100000d7ab9 */ /* 0x000fe20000000800 */
[----:B------:R-:W-:Y:S02]  /*3e60*/  IMAD.MOV.U32 R10, RZ, RZ, R4 ;  /* 0x000000ffff0a7224 */ /* 0x000fe400078e0004 */
[----:B------:R-:W-:-:S07]  /*3e70*/  IMAD.MOV.U32 R11, RZ, RZ, R8 ;  /* 0x000000ffff0b7224 */ /* 0x000fce00078e0008 */
.L_x_46:
[----:B------:R-:W-:Y:S05]  /*3e80*/  @!P0 BRA `(.L_x_36) ;  /* 0x0000000000048947 */ /* 0x000fea0003800000 */
[----:B------:R-:W-:Y:S01]  /*3e90*/  BPT.TRAP 0x1 ;  /* 0x000000040000795c */ /* 0x000fe20000300000 */
.L_x_36:
[----:B------:R-:W-:Y:S01]  /*3ea0*/  ULEA UR6, UR11, UR38, 0x3 ;  /* 0x000000260b067291 */ /* 0x000fe2000f8e183f */
[----:B------:R-:W-:-:S08]  /*3eb0*/  SHF.L.U32 R4, R9, 0x1f, RZ ;  /* 0x0000001f09047819 */ /* 0x000fd000000006ff */
[----:B------:R-:W2:Y:S02]  /*3ec0*/  SYNCS.PHASECHK.TRANS64.TRYWAIT P2, [UR6+0x3800], R4 ;  /* 0x00380004ff0075a7 */ /* 0x000ea40008040146 */
[----:B--2---:R-:W-:Y:S05]  /*3ed0*/  @!P2 BRA `(.L_x_37) ;  /* 0x0000003800f4a947 */ /* 0x004fea0003800000 */
.L_x_104:
        /* <DEDUP_REMOVED lines=12> */
.L_x_38:
[C---:B------:R-:W-:Y:S01]  /*3fa0*/  IADD3 R15, R5.reuse, 0x1, RZ ;  /* 0x00000001050f7810 */ /* 0x040fe20007ffe0ff */
[C---:B------:R-:W-:Y:S01]  /*3fb0*/  VIADD R17, R5.reuse, 0x8 ;  /* 0x0000000805117836 */ /* 0x040fe20000000000 */
[C---:B------:R-:W-:Y:S01]  /*3fc0*/  ISETP.GE.AND P2, PT, R0.reuse, R5, PT ;  /* 0x000000050000720c */ /* 0x040fe20003f46270 */
[C---:B------:R-:W-:Y:S01]  /*3fd0*/  VIADD R19, R5.reuse, 0x9 ;  /* 0x0000000905137836 */ /* 0x040fe20000000000 */
[----:B------:R-:W-:Y:S01]  /*3fe0*/  ISETP.GE.AND P3, PT, R0, R15, PT ;  /* 0x0000000f0000720c */ /* 0x000fe20003f66270 */
[C---:B-1----:R-:W-:Y:S01]  /*3ff0*/  VIADD R21, R5.reuse, 0x10 ;  /* 0x0000001005157836 */ /* 0x042fe20000000000 */
[----:B--2---:R-:W-:Y:S01]  /*4000*/  FSEL R13, R24, -INF , P2 ;  /* 0xff800000180d7808 */ /* 0x004fe20001000000 */
[C---:B------:R-:W-:Y:S01]  /*4010*/  VIADD R23, R5.reuse, 0x11 ;  /* 0x0000001105177836 */ /* 0x040fe20000000000 */
[C---:B------:R-:W-:Y:S01]  /*4020*/  ISETP.GE.AND P2, PT, R0.reuse, R17, PT ;  /* 0x000000110000720c */ /* 0x040fe20003f46270 */
[----:B------:R-:W-:Y:S01]  /*4030*/  VIADD R67, R5, 0x19 ;  /* 0x0000001905437836 */ /* 0x000fe20000000000 */
[----:B------:R-:W-:Y:S01]  /*4040*/  FSEL R25, R25, -INF , P3 ;  /* 0xff80000019197808 */ /* 0x000fe20001800000 */
[----:B------:R-:W-:Y:S01]  /*4050*/  VIADD R71, R5, 0x21 ;  /* 0x0000002105477836 */ /* 0x000fe20000000000 */
[----:B------:R-:W-:Y:S01]  /*4060*/  FMNMX R4, R13, R10, !PT ;  /* 0x0000000a0d047209 */ /* 0x000fe20007800000 */
[C---:B------:R-:W-:Y:S01]  /*4070*/  VIADD R75, R5.reuse, 0x29 ;  /* 0x00000029054b7836 */ /* 0x040fe20000000000 */
[----:B------:R-:W-:Y:S01]  /*4080*/  ISETP.GE.AND P3, PT, R0, R19, PT ;  /* 0x000000130000720c */ /* 0x000fe20003f66270 */
[----:B------:R-:W-:Y:S01]  /*4090*/  VIADD R79, R5, 0x31 ;  /* 0x00000031054f7836 */ /* 0x000fe20000000000 */
[----:B------:R-:W-:Y:S01]  /*40a0*/  FSEL R28, R28, -INF , P2 ;  /* 0xff8000001c1c7808 */ /* 0x000fe20001000000 */
[----:B------:R-:W-:Y:S01]  /*40b0*/  ULEA UR6, UR11, UR38, 0x3 ;  /* 0x000000260b067291 */ /* 0x000fe2000f8e183f */
[----:B------:R-:W-:-:S02]  /*40c0*/  FMNMX R65, R25, R4, !PT ;  /* 0x0000000419417209 */ /* 0x000fc40007800000 */
[----:B------:R-:W-:Y:S02]  /*40d0*/  ISETP.GE.AND P2, PT, R0, R21, PT ;  /* 0x000000150000720c */ /* 0x000fe40003f46270 */
[----:B------:R-:W-:Y:S02]  /*40e0*/  FSEL R29, R29, -INF , P3 ;  /* 0xff8000001d1d7808 */ /* 0x000fe40001800000 */
[----:B------:R-:W-:Y:S01]  /*40f0*/  FMNMX R4, R28, R65, !PT ;  /* 0x000000411c047209 */ /* 0x000fe20007800000 */
[----:B------:R-:W-:Y:S01]  /*4100*/  VIADD R65, R5, 0x18 ;  /* 0x0000001805417836 */ /* 0x000fe20000000000 */
[----:B------:R-:W-:Y:S02]  /*4110*/  ISETP.GE.AND P3, PT, R0, R23, PT ;  /* 0x000000170000720c */ /* 0x000fe40003f66270 */
[----:B------:R-:W-:Y:S02]  /*4120*/  FSEL R32, R32, -INF , P2 ;  /* 0xff80000020207808 */ /* 0x000fe40001000000 */
[----:B------:R-:W-:-:S02]  /*4130*/  FMNMX R69, R29, R4, !PT ;  /* 0x000000041d457209 */ /* 0x000fc40007800000 */
[----:B------:R-:W-:Y:S02]  /*4140*/  ISETP.GE.AND P2, PT, R0, R65, PT ;  /* 0x000000410000720c */ /* 0x000fe40003f46270 */
[----:B------:R-:W-:Y:S02]  /*4150*/  FSEL R33, R33, -INF , P3 ;  /* 0xff80000021217808 */ /* 0x000fe40001800000 */
[----:B------:R-:W-:Y:S02]  /*4160*/  FMNMX R4, R32, R69, !PT ;  /* 0x0000004520047209 */ /* 0x000fe40007800000 */
[----:B------:R-:W-:Y:S02]  /*4170*/  IADD3 R69, R5, 0x20, RZ ;  /* 0x0000002005457810 */ /* 0x000fe40007ffe0ff */
[----:B------:R-:W-:Y:S02]  /*4180*/  ISETP.GE.AND P3, PT, R0, R67, PT ;  /* 0x000000430000720c */ /* 0x000fe40003f66270 */
[----:B------:R-:W-:-:S02]  /*4190*/  FSEL R36, R36, -INF , P2 ;  /* 0xff80000024247808 */ /* 0x000fc40001000000 */
[----:B------:R-:W-:Y:S02]  /*41a0*/  FMNMX R73, R33, R4, !PT ;  /* 0x0000000421497209 */ /* 0x000fe40007800000 */
[----:B------:R-:W-:Y:S02]  /*41b0*/  ISETP.GE.AND P2, PT, R0, R69, PT ;  /* 0x000000450000720c */ /* 0x000fe40003f46270 */
[----:B------:R-:W-:Y:S02]  /*41c0*/  FSEL R37, R37, -INF , P3 ;  /* 0xff80000025257808 */ /* 0x000fe40001800000 */
[----:B------:R-:W-:Y:S01]  /*41d0*/  FMNMX R4, R36, R73, !PT ;  /* 0x0000004924047209 */ /* 0x000fe20007800000 */
[----:B------:R-:W-:Y:S01]  /*41e0*/  VIADD R73, R5, 0x28 ;  /* 0x0000002805497836 */ /* 0x000fe20000000000 */
        /* <DEDUP_REMOVED lines=17> */
[----:B------:R-:W-:Y:S02]  /*4300*/  IADD3 R83, R5, 0x39, RZ ;  /* 0x0000003905537810 */ /* 0x000fe40007ffe0ff */
[----:B------:R-:W-:Y:S02]  /*4310*/  ISETP.GE.AND P2, PT, R0, R81, PT ;  /* 0x000000510000720c */ /* 0x000fe40003f46270 */
[----:B------:R-:W-:Y:S02]  /*4320*/  FSEL R49, R49, -INF , P3 ;  /* 0xff80000031317808 */ /* 0x000fe40001800000 */
[----:B------:R-:W-:Y:S02]  /*4330*/  FMNMX R4, R48, R85, !PT ;  /* 0x0000005530047209 */ /* 0x000fe40007800000 */
[----:B------:R-:W-:-:S02]  /*4340*/  ISETP.GE.AND P3, PT, R0, R83, PT ;  /* 0x000000530000720c */ /* 0x000fc40003f66270 */
[----:B------:R-:W-:Y:S02]  /*4350*/  FSEL R52, R52, -INF , P2 ;  /* 0xff80000034347808 */ /* 0x000fe40001000000 */
[----:B------:R-:W-:Y:S02]  /*4360*/  FMNMX R85, R49, R4, !PT ;  /* 0x0000000431557209 */ /* 0x000fe40007800000 */
[----:B------:R-:W-:Y:S02]  /*4370*/  FSEL R53, R53, -INF , P3 ;  /* 0xff80000035357808 */ /* 0x000fe40001800000 */
[----:B------:R-:W-:Y:S02]  /*4380*/  FMNMX R4, R52, R85, !PT ;  /* 0x0000005534047209 */ /* 0x000fe40007800000 */
[----:B------:R-:W-:Y:S02]  /*4390*/  ISETP.GE.AND P2, PT, R2, R5, PT ;  /* 0x000000050200720c */ /* 0x000fe40003f46270 */
[----:B------:R-:W-:-:S02]  /*43a0*/  FMNMX R4, R53, R4, !PT ;  /* 0x0000000435047209 */ /* 0x000fc40007800000 */
[----:B------:R-:W-:Y:S02]  /*43b0*/  ISETP.GE.AND P3, PT, R2, R15, PT ;  /* 0x0000000f0200720c */ /* 0x000fe40003f66270 */
[----:B------:R-:W-:Y:S01]  /*43c0*/  FSEL R26, R26, -INF , P2 ;  /* 0xff8000001a1a7808 */ /* 0x000fe20001000000 */
[----:B------:R-:W1:Y:S01]  /*43d0*/  SHFL.BFLY PT, R85, R4, 0x1, 0x1f ;  /* 0x0c201f0004557f89 */ /* 0x000e6200000e0000 */
[----:B------:R-:W-:Y:S02]  /*43e0*/  ISETP.GE.AND P2, PT, R2, R17, PT ;  /* 0x000000110200720c */ /* 0x000fe40003f46270 */
[----:B------:R-:W-:Y:S02]  /*43f0*/  FSEL R27, R27, -INF , P3 ;  /* 0xff8000001b1b7808 */ /* 0x000fe40001800000 */
[----:B------:R-:W-:Y:S02]  /*4400*/  FMNMX R12, R26, R11, !PT ;  /* 0x0000000b1a0c7209 */ /* 0x000fe40007800000 */
[----:B------:R-:W-:-:S02]  /*4410*/  ISETP.GE.AND P3, PT, R2, R19, PT ;  /* 0x000000130200720c */ /* 0x000fc40003f66270 */
[----:B------:R-:W-:Y:S02]  /*4420*/  FSEL R30, R30, -INF , P2 ;  /* 0xff8000001e1e7808 */ /* 0x000fe40001000000 */
[----:B------:R-:W-:Y:S02]  /*4430*/  FMNMX R15, R27, R12, !PT ;  /* 0x0000000c1b0f7209 */ /* 0x000fe40007800000 */
[C---:B------:R-:W-:Y:S02]  /*4440*/  ISETP.GE.AND P2, PT, R2.reuse, R21, PT ;  /* 0x000000150200720c */ /* 0x040fe40003f46270 */
[----:B------:R-:W-:Y:S02]  /*4450*/  FSEL R31, R31, -INF , P3 ;  /* 0xff8000001f1f7808 */ /* 0x000fe40001800000 */
[----:B------:R-:W-:Y:S02]  /*4460*/  ISETP.GE.AND P3, PT, R2, R23, PT ;  /* 0x000000170200720c */ /* 0x000fe40003f66270 */
[----:B------:R-:W-:-:S02]  /*4470*/  FSEL R34, R34, -INF , P2 ;  /* 0xff80000022227808 */ /* 0x000fc40001000000 */
[----:B------:R-:W-:Y:S02]  /*4480*/  ISETP.GE.AND P2, PT, R2, R65, PT ;  /* 0x000000410200720c */ /* 0x000fe40003f46270 */
[----:B------:R-:W-:Y:S02]  /*4490*/  FSEL R35, R35, -INF , P3 ;  /* 0xff80000023237808 */ /* 0x000fe40001800000 */
[----:B-1----:R-:W-:Y:S02]  /*44a0*/  FMNMX R85, R4, R85, !PT ;  /* 0x0000005504557209 */ /* 0x002fe40007800000 */
[----:B------:R-:W-:Y:S02]  /*44b0*/  FMNMX R4, R30, R15, !PT ;  /* 0x0000000f1e047209 */ /* 0x000fe40007800000 */
[----:B------:R-:W-:Y:S01]  /*44c0*/  FSEL R38, R38, -INF , P2 ;  /* 0xff80000026267808 */ /* 0x000fe20001000000 */
[----:B------:R-:W1:Y:S01]  /*44d0*/  SHFL.BFLY PT, R8, R85, 0x2, 0x1f ;  /* 0x0c401f0055087f89 */ /* 0x000e6200000e0000 */
[----:B------:R-:W-:-:S02]  /*44e0*/  FMNMX R15, R31, R4, !PT ;  /* 0x000000041f0f7209 */ /* 0x000fc40007800000 */
[----:B------:R-:W-:Y:S02]  /*44f0*/  ISETP.GE.AND P2, PT, R2, R69, PT ;  /* 0x000000450200720c */ /* 0x000fe40003f46270 */
[----:B------:R-:W-:Y:S02]  /*4500*/  FMNMX R12, R34, R15, !PT ;  /* 0x0000000f220c7209 */ /* 0x000fe40007800000 */
[----:B------:R-:W-:Y:S02]  /*4510*/  ISETP.GE.AND P3, PT, R2, R67, PT ;  /* 0x000000430200720c */ /* 0x000fe40003f66270 */
[----:B------:R-:W-:Y:S02]  /*4520*/  FMNMX R15, R35, R12, !PT ;  /* 0x0000000c230f7209 */ /* 0x000fe40007800000 */
[----:B------:R-:W-:Y:S02]  /*4530*/  FSEL R42, R42, -INF , P2 ;  /* 0xff8000002a2a7808 */ /* 0x000fe40001000000 */
[----:B------:R-:W-:-:S02]  /*4540*/  ISETP.GE.AND P2, PT, R2, R73, PT ;  /* 0x000000490200720c */ /* 0x000fc40003f46270 */
[----:B------:R-:W-:Y:S02]  /*4550*/  FSEL R39, R39, -INF , P3 ;  /* 0xff80000027277808 */ /* 0x000fe40001800000 */
[----:B------:R-:W-:Y:S02]  /*4560*/  FSEL R46, R46, -INF , P2 ;  /* 0xff8000002e2e7808 */ /* 0x000fe40001000000 */
[C---:B------:R-:W-:Y:S02]  /*4570*/  ISETP.GE.AND P2, PT, R2.reuse, R77, PT ;  /* 0x0000004d0200720c */ /* 0x040fe40003f46270 */
[----:B------:R-:W-:Y:S02]  /*4580*/  ISETP.GE.AND P3, PT, R2, R71, PT ;  /* 0x000000470200720c */ /* 0x000fe40003f66270 */
[----:B------:R-:W-:Y:S02]  /*4590*/  FSEL R50, R50, -INF , P2 ;  /* 0xff80000032327808 */ /* 0x000fe40001000000 */
[----:B-1----:R-:W-:-:S02]  /*45a0*/  FMNMX R4, R85, R8, !PT ;  /* 0x0000000855047209 */ /* 0x002fc40007800000 */
[----:B------:R-:W-:Y:S02]  /*45b0*/  FMNMX R8, R38, R15, !PT ;  /* 0x0000000f26087209 */ /* 0x000fe40007800000 */
[C---:B------:R-:W-:Y:S02]  /*45c0*/  FSETP.NEU.AND P4, PT, R4.reuse, -INF , PT ;  /* 0xff8000000400780b */ /* 0x040fe40003f8d000 */
[----:B------:R-:W-:Y:S02]  /*45d0*/  FMNMX R17, R39, R8, !PT ;  /* 0x0000000827117209 */ /* 0x000fe40007800000 */
[----:B------:R-:W-:Y:S02]  /*45e0*/  FSEL R15, R4, RZ, P4 ;  /* 0x000000ff040f7208 */ /* 0x000fe40002000000 */
[----:B------:R-:W-:Y:S02]  /*45f0*/  FSEL R43, R43, -INF , P3 ;  /* 0xff8000002b2b7808 */ /* 0x000fe40001800000 */
[----:B------:R-:W-:Y:S01]  /*4600*/  FMNMX R8, R42, R17, !PT ;  /* 0x000000112a087209 */ /* 0x000fe20007800000 */
[C---:B------:R-:W-:Y:S01]  /*4610*/  FMUL R12, R15.reuse, UR13 ;  /* 0x0000000d0f0c7c20 */ /* 0x040fe20008400000 */
[----:B------:R-:W-:Y:S01]  /*4620*/  ISETP.GE.AND P3, PT, R2, R75, PT ;  /* 0x0000004b0200720c */ /* 0x000fe20003f66270 */
[----:B------:R-:W-:Y:S01]  /*4630*/  FADD R15, -R15, R10 ;  /* 0x0000000a0f0f7221 */ /* 0x000fe20000000100 */
[----:B------:R-:W-:Y:S01]  /*4640*/  FMNMX R17, R43, R8, !PT ;  /* 0x000000082b117209 */ /* 0x000fe20007800000 */
[--C-:B------:R-:W-:Y:S01]  /*4650*/  FFMA R13, R13, UR13, -R12.reuse ;  /* 0x0000000d0d0d7c23 */ /* 0x100fe2000800080c */
[--C-:B------:R-:W-:Y:S01]  /*4660*/  FFMA R25, R25, UR13, -R12.reuse ;  /* 0x0000000d19197c23 */ /* 0x100fe2000800080c */
[----:B------:R-:W-:Y:S01]  /*4670*/  FSEL R47, R47, -INF , P3 ;  /* 0xff8000002f2f7808 */ /* 0x000fe20001800000 */
[--C-:B------:R-:W-:Y:S01]  /*4680*/  FFMA R28, R28, UR13, -R12.reuse ;  /* 0x0000000d1c1c7c23 */ /* 0x100fe2000800080c */
[----:B------:R-:W-:Y:S01]  /*4690*/  ISETP.GE.AND P3, PT, R2, R79, PT ;  /* 0x0000004f0200720c */ /* 0x000fe20003f66270 */
[--C-:B------:R-:W-:Y:S01]  /*46a0*/  FFMA R32, R32, UR13, -R12.reuse ;  /* 0x0000000d20207c23 */ /* 0x100fe2000800080c */
[----:B------:R-:W-:Y:S01]  /*46b0*/  FSETP.GEU.AND P5, PT, R13, -126, PT ;  /* 0xc2fc00000d00780b */ /* 0x000fe20003fae000 */
[--C-:B------:R-:W-:Y:S01]  /*46c0*/  FFMA R29, R29, UR13, -R12.reuse ;  /* 0x0000000d1d1d7c23 */ /* 0x100fe2000800080c */
[----:B------:R-:W-:Y:S01]  /*46d0*/  FSETP.GEU.AND P2, PT, R25, -126, PT ;  /* 0xc2fc00001900780b */ /* 0x000fe20003f4e000 */
[--C-:B------:R-:W-:Y:S01]  /*46e0*/  FFMA R33, R33, UR13, -R12.reuse ;  /* 0x0000000d21217c23 */ /* 0x100fe2000800080c */
[----:B------:R-:W-:Y:S01]  /*46f0*/  FMNMX R8, R46, R17, !PT ;  /* 0x000000112e087209 */ /* 0x000fe20007800000 */
[--C-:B------:R-:W-:Y:S01]  /*4700*/  FFMA R36, R36, UR13, -R12.reuse ;  /* 0x0000000d24247c23 */ /* 0x100fe2000800080c */
[----:B------:R-:W-:Y:S01]  /*4710*/  ISETP.GE.AND P4, PT, R2, R81, PT ;  /* 0x000000510200720c */ /* 0x000fe20003f86270 */
[--C-:B------:R-:W-:Y:S01]  /*4720*/  FFMA R37, R37, UR13, -R12.reuse ;  /* 0x0000000d25257c23 */ /* 0x100fe2000800080c */
[----:B------:R-:W-:Y:S01]  /*4730*/  FSEL R51, R51, -INF , P3 ;  /* 0xff80000033337808 */ /* 0x000fe20001800000 */
[--C-:B------:R-:W-:Y:S01]  /*4740*/  FFMA R41, R41, UR13, -R12.reuse ;  /* 0x0000000d29297c23 */ /* 0x100fe2000800080c */
[----:B------:R-:W-:Y:S01]  /*4750*/  FMNMX R17, R47, R8, !PT ;  /* 0x000000082f117209 */ /* 0x000fe20007800000 */
[--C-:B------:R-:W-:Y:S01]  /*4760*/  FFMA R40, R40, UR13, -R12.reuse ;  /* 0x0000000d28287c23 */ /* 0x100fe2000800080c */
[----:B------:R-:W-:Y:S01]  /*4770*/  ISETP.GE.AND P3, PT, R2, R83, PT ;  /* 0x000000530200720c */ /* 0x000fe20003f66270 */
[----:B------:R-:W-:Y:S01]  /*4780*/  @!P5 FMUL R13, R13, 0.5 ;  /* 0x3f0000000d0dd820 */ /* 0x000fe20000400000 */
[----:B------:R-:W-:Y:S01]  /*4790*/  FSEL R54, R54, -INF , P4 ;  /* 0xff80000036367808 */ /* 0x000fe20002000000 */
[----:B------:R-:W-:Y:S01]  /*47a0*/  @!P2 FMUL R25, R25, 0.5 ;  /* 0x3f0000001919a820 */ /* 0x000fe20000400000 */
[----:B------:R-:W-:Y:S01]  /*47b0*/  FSETP.GEU.AND P4, PT, R28, -126, PT ;  /* 0xc2fc00001c00780b */ /* 0x000fe20003f8e000 */
[----:B------:R-:W1:Y:S01]  /*47c0*/  MUFU.EX2 R24, R13 ;  /* 0x0000000d00187308 */ /* 0x000e620000000800 */
[----:B------:R-:W-:Y:S01]  /*47d0*/  FMNMX R8, R50, R17, !PT ;  /* 0x0000001132087209 */ /* 0x000fe20007800000 */
[--C-:B------:R-:W-:Y:S01]  /*47e0*/  FFMA R44, R44, UR13, -R12.reuse ;  /* 0x0000000d2c2c7c23 */ /* 0x100fe2000800080c */
[----:B------:R-:W-:Y:S01]  /*47f0*/  FSEL R55, R55, -INF , P3 ;  /* 0xff80000037377808 */ /* 0x000fe20001800000 */
[--C-:B------:R-:W-:Y:S01]  /*4800*/  FFMA R45, R45, UR13, -R12.reuse ;  /* 0x0000000d2d2d7c23 */ /* 0x100fe2000800080c */
[----:B------:R-:W-:Y:S01]  /*4810*/  FSETP.GEU.AND P3, PT, R32, -126, PT ;  /* 0xc2fc00002000780b */ /* 0x000fe20003f6e000 */
[--C-:B------:R-:W-:Y:S01]  /*4820*/  FFMA R48, R48, UR13, -R12.reuse ;  /* 0x0000000d30307c23 */ /* 0x100fe2000800080c */
[----:B------:R-:W-:Y:S01]  /*4830*/  FSETP.GEU.AND P6, PT, R29, -126, PT ;  /* 0xc2fc00001d00780b */ /* 0x000fe20003fce000 */
[----:B------:R-:W2:Y:S01]  /*4840*/  MUFU.EX2 R25, R25 ;  /* 0x0000001900197308 */ /* 0x000ea20000000800 */
[----:B------:R-:W-:Y:S01]  /*4850*/  FMNMX R17, R51, R8, !PT ;  /* 0x0000000833117209 */ /* 0x000fe20007800000 */
[--C-:B------:R-:W-:Y:S01]  /*4860*/  FFMA R49, R49, UR13, -R12.reuse ;  /* 0x0000000d31317c23 */ /* 0x100fe2000800080c */
[--C-:B------:R-:W-:Y:S01]  /*4870*/  FFMA R53, R53, UR13, -R12.reuse ;  /* 0x0000000d35357c23 */ /* 0x100fe2000800080c */
[----:B------:R-:W-:Y:S01]  /*4880*/  @!P4 FMUL R28, R28, 0.5 ;  /* 0x3f0000001c1cc820 */ /* 0x000fe20000400000 */
[----:B------:R-:W-:Y:S01]  /*4890*/  FMNMX R8, R54, R17, !PT ;  /* 0x0000001136087209 */ /* 0x000fe20007800000 */
[----:B------:R-:W-:Y:S01]  /*48a0*/  FFMA R52, R52, UR13, -R12 ;  /* 0x0000000d34347c23 */ /* 0x000fe2000800080c */
[----:B------:R-:W-:-:S02]  /*48b0*/  FMUL R15, R15, UR13 ;  /* 0x0000000d0f0f7c20 */ /* 0x000fc40008400000 */
[----:B------:R-:W-:Y:S01]  /*48c0*/  FMNMX R8, R55, R8, !PT ;  /* 0x0000000837087209 */ /* 0x000fe20007800000 */
[----:B------:R-:W-:Y:S01]  /*48d0*/  @!P3 FMUL R32, R32, 0.5 ;  /* 0x3f0000002020b820 */ /* 0x000fe20000400000 */
[----:B-1----:R-:W-:Y:S01]  /*48e0*/  @!P5 FMUL R24, R24, R24 ;  /* 0x000000181818d220 */ /* 0x002fe20000400000 */
[----:B------:R-:W-:Y:S01]  /*48f0*/  @!P6 FMUL R29, R29, 0.5 ;  /* 0x3f0000001d1de820 */ /* 0x000fe20000400000 */
[----:B------:R-:W-:Y:S01]  /*4900*/  FSETP.GEU.AND P5, PT, R33, -126, PT ;  /* 0xc2fc00002100780b */ /* 0x000fe20003fae000 */
[----:B------:R-:W1:Y:S01]  /*4910*/  SHFL.BFLY PT, R13, R8, 0x1, 0x1f ;  /* 0x0c201f00080d7f89 */ /* 0x000e6200000e0000 */
[----:B------:R-:W3:Y:S01]  /*4920*/  MUFU.EX2 R28, R28 ;  /* 0x0000001c001c7308 */ /* 0x000ee20000000800 */
[----:B--2---:R-:W-:Y:S01]  /*4930*/  @!P2 FMUL R25, R25, R25 ;  /* 0x000000191919a220 */ /* 0x004fe20000400000 */
[----:B------:R-:W-:-:S06]  /*4940*/  FSETP.GEU.AND P2, PT, R36, -126, PT ;  /* 0xc2fc00002400780b */ /* 0x000fcc0003f4e000 */
[----:B------:R-:W2:Y:S03]  /*4950*/  MUFU.EX2 R32, R32 ;  /* 0x0000002000207308 */ /* 0x000ea60000000800 */
[----:B------:R-:W-:-:S05]  /*4960*/  @!P5 FMUL R33, R33, 0.5 ;  /* 0x3f0000002121d820 */ /* 0x000fca0000400000 */
[----:B------:R-:W4:Y:S01]  /*4970*/  MUFU.EX2 R29, R29 ;  /* 0x0000001d001d7308 */ /* 0x000f220000000800 */
[----:B------:R-:W-:Y:S01]  /*4980*/  @!P2 FMUL R36, R36, 0.5 ;  /* 0x3f0000002424a820 */ /* 0x000fe20000400000 */
[----:B---3--:R-:W-:Y:S01]  /*4990*/  @!P4 FMUL R28, R28, R28 ;  /* 0x0000001c1c1cc220 */ /* 0x008fe20000400000 */
[----:B------:R-:W-:Y:S02]  /*49a0*/  FSETP.GEU.AND P4, PT, R37, -126, PT ;  /* 0xc2fc00002500780b */ /* 0x000fe40003f8e000 */
[----:B-1----:R-:W-:-:S03]  /*49b0*/  FMNMX R8, R8, R13, !PT ;  /* 0x0000000d08087209 */ /* 0x002fc60007800000 */
[----:B------:R-:W1:Y:S01]  /*49c0*/  MUFU.EX2 R33, R33 ;  /* 0x0000002100217308 */ /* 0x000e620000000800 */
[----:B--2---:R-:W-:Y:S01]  /*49d0*/  @!P3 FMUL R32, R32, R32 ;  /* 0x000000202020b220 */ /* 0x004fe20000400000 */
[----:B------:R-:W-:Y:S01]  /*49e0*/  FSETP.GEU.AND P3, PT, R41, -126, PT ;  /* 0xc2fc00002900780b */ /* 0x000fe20003f6e000 */
[----:B------:R-:W2:Y:S05]  /*49f0*/  SHFL.BFLY PT, R19, R8, 0x2, 0x1f ;  /* 0x0c401f0008137f89 */ /* 0x000eaa00000e0000 */
[----:B------:R-:W3:Y:S01]  /*4a00*/  MUFU.EX2 R36, R36 ;  /* 0x0000002400247308 */ /* 0x000ee20000000800 */
[----:B----4-:R-:W-:Y:S01]  /*4a10*/  @!P6 FMUL R29, R29, R29 ;  /* 0x0000001d1d1de220 */ /* 0x010fe20000400000 */
[----:B------:R-:W-:Y:S01]  /*4a20*/  FSETP.GEU.AND P6, PT, R40, -126, PT ;  /* 0xc2fc00002800780b */ /* 0x000fe20003fce000 */
[----:B------:R-:W-:-:S04]  /*4a30*/  @!P4 FMUL R37, R37, 0.5 ;  /* 0x3f0000002525c820 */ /* 0x000fc80000400000 */
[----:B------:R-:W-:Y:S01]  /*4a40*/  @!P3 FMUL R41, R41, 0.5 ;  /* 0x3f0000002929b820 */ /* 0x000fe20000400000 */
[----:B-1----:R-:W-:Y:S01]  /*4a50*/  @!P5 FMUL R33, R33, R33 ;  /* 0x000000212121d220 */ /* 0x002fe20000400000 */
[----:B------:R-:W-:Y:S01]  /*4a60*/  FSETP.GEU.AND P5, PT, R44, -126, PT ;  /* 0xc2fc00002c00780b */ /* 0x000fe20003fae000 */
[----:B------:R-:W1:Y:S05]  /*4a70*/  MUFU.EX2 R37, R37 ;  /* 0x0000002500257308 */ /* 0x000e6a0000000800 */
[----:B------:R-:W-:Y:S01]  /*4a80*/  @!P6 FMUL R40, R40, 0.5 ;  /* 0x3f0000002828e820 */ /* 0x000fe20000400000 */
[----:B---3--:R-:W-:Y:S01]  /*4a90*/  @!P2 FMUL R36, R36, R36 ;  /* 0x000000242424a220 */ /* 0x008fe20000400000 */
[----:B------:R-:W-:Y:S01]  /*4aa0*/  FSETP.GEU.AND P2, PT, R45, -126, PT ;  /* 0xc2fc00002d00780b */ /* 0x000fe20003f4e000 */
[----:B------:R-:W3:Y:S01]  /*4ab0*/  MUFU.EX2 R14, R41 ;  /* 0x00000029000e7308 */ /* 0x000ee20000000800 */
[----:B--2---:R-:W-:-:S03]  /*4ac0*/  FMNMX R8, R8, R19, !PT ;  /* 0x0000001308087209 */ /* 0x004fc60007800000 */
[----:B------:R-:W-:-:S04]  /*4ad0*/  @!P5 FMUL R44, R44, 0.5 ;  /* 0x3f0000002c2cd820 */ /* 0x000fc80000400000 */
[----:B------:R-:W2:Y:S01]  /*4ae0*/  MUFU.EX2 R13, R40 ;  /* 0x00000028000d7308 */ /* 0x000ea20000000800 */
[----:B-1----:R-:W-:Y:S01]  /*4af0*/  @!P4 FMUL R37, R37, R37 ;  /* 0x000000252525c220 */ /* 0x002fe20000400000 */
[----:B------:R-:W-:Y:S02]  /*4b00*/  FSETP.GEU.AND P4, PT, R48, -126, PT ;  /* 0xc2fc00003000780b */ /* 0x000fe40003f8e000 */
[----:B------:R-:W-:-:S04]  /*4b10*/  @!P2 FMUL R45, R45, 0.5 ;  /* 0x3f0000002d2da820 */ /* 0x000fc80000400000 */
[----:B------:R-:W1:Y:S01]  /*4b20*/  MUFU.EX2 R17, R44 ;  /* 0x0000002c00117308 */ /* 0x000e620000000800 */
[----:B---3--:R-:W-:Y:S01]  /*4b30*/  @!P3 FMUL R14, R14, R14 ;  /* 0x0000000e0e0eb220 */ /* 0x008fe20000400000 */
[----:B------:R-:W-:-:S03]  /*4b40*/  FSETP.GEU.AND P3, PT, R49, -126, PT ;  /* 0xc2fc00003100780b */ /* 0x000fc60003f6e000 */
[----:B------:R-:W-:Y:S02]  /*4b50*/  FADD R10, R25, R14 ;  /* 0x0000000e190a7221 */ /* 0x000fe40000000000 */
[----:B------:R-:W-:Y:S01]  /*4b60*/  @!P4 FMUL R48, R48, 0.5 ;  /* 0x3f0000003030c820 */ /* 0x000fe20000400000 */
[----:B------:R-:W3:Y:S01]  /*4b70*/  MUFU.EX2 R16, R45 ;  /* 0x0000002d00107308 */ /* 0x000ee20000000800 */
[----:B--2---:R-:W-:Y:S01]  /*4b80*/  @!P6 FMUL R13, R13, R13 ;  /* 0x0000000d0d0de220 */ /* 0x004fe20000400000 */
[----:B------:R-:W-:-:S04]  /*4b90*/  FSETP.NEU.AND P6, PT, R8, -INF , PT ;  /* 0xff8000000800780b */ /* 0x000fc80003fcd000 */
[----:B------:R-:W-:Y:S01]  /*4ba0*/  FSEL R20, R8, RZ, P6 ;  /* 0x000000ff08147208 */ /* 0x000fe20003000000 */
[----:B------:R-:W-:Y:S01]  /*4bb0*/  @!P3 FMUL R49, R49, 0.5 ;  /* 0x3f0000003131b820 */ /* 0x000fe20000400000 */
[----:B------:R-:W2:Y:S01]  /*4bc0*/  MUFU.EX2 R19, R48 ;  /* 0x0000003000137308 */ /* 0x000ea20000000800 */
[----:B-1----:R-:W-:Y:S01]  /*4bd0*/  @!P5 FMUL R17, R17, R17 ;  /* 0x000000111111d220 */ /* 0x002fe20000400000 */
[----:B------:R-:W-:Y:S01]  /*4be0*/  FSETP.GEU.AND P5, PT, R53, -126, PT ;  /* 0xc2fc00003500780b */ /* 0x000fe20003fae000 */
[----:B------:R-:W-:Y:S01]  /*4bf0*/  FMUL R22, R20, UR13 ;  /* 0x0000000d14167c20 */ /* 0x000fe20008400000 */
[----:B------:R-:W-:Y:S01]  /*4c00*/  FSETP.GEU.AND P6, PT, R52, -126, PT ;  /* 0xc2fc00003400780b */ /* 0x000fe20003fce000 */
[----:B------:R-:W-:Y:S02]  /*4c10*/  FADD R20, -R20, R11 ;  /* 0x0000000b14147221 */ /* 0x000fe40000000100 */
[--C-:B------:R-:W-:Y:S01]  /*4c20*/  FFMA R26, R26, UR13, -R22.reuse ;  /* 0x0000000d1a1a7c23 */ /* 0x100fe20008000816 */
[----:B------:R-:W1:Y:S01]  /*4c30*/  MUFU.EX2 R12, R49 ;  /* 0x00000031000c7308 */ /* 0x000e620000000800 */
        /* <DEDUP_REMOVED lines=9> */
[----:B--2---:R-:W-:Y:S01]  /*4cd0*/  @!P4 FMUL R19, R19, R19 ;  /* 0x000000131313c220 */ /* 0x004fe20000400000 */
[----:B------:R-:W2:Y:S01]  /*4ce0*/  MUFU.EX2 R18, R53 ;  /* 0x0000003500127308 */ /* 0x000ea20000000800 */
[----:B------:R-:W-:Y:S01]  /*4cf0*/  FSETP.GEU.AND P4, PT, R27, -126, PT ;  /* 0xc2fc00001b00780b */ /* 0x000fe20003f8e000 */
[--C-:B------:R-:W-:Y:S01]  /*4d00*/  FFMA R46, R46, UR13, -R22.reuse ;  /* 0x0000000d2e2e7c23 */ /* 0x100fe20008000816 */
[--C-:B------:R-:W-:Y:S01]  /*4d10*/  FFMA R47, R47, UR13, -R22.reuse ;  /* 0x0000000d2f2f7c23 */ /* 0x100fe20008000816 */
[--C-:B------:R-:W-:Y:S01]  /*4d20*/  FFMA R51, R51, UR13, -R22.reuse ;  /* 0x0000000d33337c23 */ /* 0x100fe20008000816 */
[--C-:B------:R-:W-:Y:S01]  /*4d30*/  FFMA R50, R50, UR13, -R22.reuse ;  /* 0x0000000d32327c23 */ /* 0x100fe20008000816 */
[----:B------:R-:W-:Y:S01]  /*4d40*/  @!P2 FMUL R26, R26, 0.5 ;  /* 0x3f0000001a1aa820 */ /* 0x000fe20000400000 */
[----:B-1----:R-:W-:Y:S01]  /*4d50*/  @!P3 FMUL R12, R12, R12 ;  /* 0x0000000c0c0cb220 */ /* 0x002fe20000400000 */
[----:B------:R-:W-:Y:S01]  /*4d60*/  FSETP.GEU.AND P3, PT, R30, -126, PT ;  /* 0xc2fc00001e00780b */ /* 0x000fe20003f6e000 */
[----:B------:R-:W1:Y:S01]  /*4d70*/  MUFU.EX2 R21, R52 ;  /* 0x0000003400157308 */ /* 0x000e620000000800 */
[--C-:B------:R-:W-:Y:S01]  /*4d80*/  FFMA R54, R54, UR13, -R22.reuse ;  /* 0x0000000d36367c23 */ /* 0x100fe20008000816 */
[----:B------:R-:W-:Y:S01]  /*4d90*/  FFMA R55, R55, UR13, -R22 ;  /* 0x0000000d37377c23 */ /* 0x000fe20008000816 */
[----:B------:R-:W-:-:S02]  /*4da0*/  FADD R11, R29, R16 ;  /* 0x000000101d0b7221 */ /* 0x000fc40000000000 */
[----:B------:R-:W-:-:S03]  /*4db0*/  @!P4 FMUL R27, R27, 0.5 ;  /* 0x3f0000001b1bc820 */ /* 0x000fc60000400000 */
[----:B------:R3:W4:Y:S01]  /*4dc0*/  MUFU.EX2 R40, R26 ;  /* 0x0000001a00287308 */ /* 0x0007220000000800 */
[----:B--2---:R-:W-:Y:S01]  /*4dd0*/  @!P5 FMUL R18, R18, R18 ;  /* 0x000000121212d220 */ /* 0x004fe20000400000 */
[----:B------:R-:W-:Y:S02]  /*4de0*/  FSETP.GEU.AND P5, PT, R41, -126, PT ;  /* 0xc2fc00002900780b */ /* 0x000fe40003fae000 */
[----:B------:R-:W-:-:S04]  /*4df0*/  @!P3 FMUL R30, R30, 0.5 ;  /* 0x3f0000001e1eb820 */ /* 0x000fc80000400000 */
[----:B------:R2:W5:Y:S01]  /*4e00*/  MUFU.EX2 R31, R27 ;  /* 0x0000001b001f7308 */ /* 0x0005620000000800 */
[----:B---3--:R-:W-:Y:S01]  /*4e10*/  FFMA R26, R35, UR13, -R22 ;  /* 0x0000000d231a7c23 */ /* 0x008fe20008000816 */
[----:B-1----:R-:W-:Y:S01]  /*4e20*/  @!P6 FMUL R21, R21, R21 ;  /* 0x000000151515e220 */ /* 0x002fe20000400000 */
[----:B------:R-:W-:-:S04]  /*4e30*/  FSETP.GEU.AND P6, PT, R23, -126, PT ;  /* 0xc2fc00001700780b */ /* 0x000fc80003fce000 */
[----:B------:R-:W-:Y:S01]  /*4e40*/  @!P5 FMUL R41, R41, 0.5 ;  /* 0x3f0000002929d820 */ /* 0x000fe20000400000 */
[----:B------:R1:W3:Y:S01]  /*4e50*/  MUFU.EX2 R34, R30 ;  /* 0x0000001e00227308 */ /* 0x0002e20000000800 */
[----:B----4-:R-:W-:Y:S01]  /*4e60*/  @!P2 FMUL R40, R40, R40 ;  /* 0x000000282828a220 */ /* 0x010fe20000400000 */
[----:B------:R-:W-:Y:S01]  /*4e70*/  FSETP.GEU.AND P2, PT, R26, -126, PT ;  /* 0xc2fc00001a00780b */ /* 0x000fe20003f4e000 */
[----:B--2---:R-:W-:-:S05]  /*4e80*/  FFMA R27, R38, UR13, -R22 ;  /* 0x0000000d261b7c23 */ /* 0x004fca0008000816 */
[----:B------:R-:W-:Y:S01]  /*4e90*/  @!P6 FMUL R23, R23, 0.5 ;  /* 0x3f0000001717e820 */ /* 0x000fe20000400000 */
[----:B-1----:R-:W-:Y:S01]  /*4ea0*/  FFMA R30, R39, UR13, -R22 ;  /* 0x0000000d271e7c23 */ /* 0x002fe20008000816 */
[----:B-----5:R-:W-:Y:S01]  /*4eb0*/  @!P4 FMUL R31, R31, R31 ;  /* 0x0000001f1f1fc220 */ /* 0x020fe20000400000 */
[----:B------:R-:W1:Y:S01]  /*4ec0*/  MUFU.EX2 R41, R41 ;  /* 0x0000002900297308 */ /* 0x000e620000000800 */
[----:B------:R-:W-:-:S03]  /*4ed0*/  FSETP.GEU.AND P4, PT, R27, -126, PT ;  /* 0xc2fc00001b00780b */ /* 0x000fc60003f8e000 */
[----:B------:R-:W-:Y:S01]  /*4ee0*/  @!P2 FMUL R26, R26, 0.5 ;  /* 0x3f0000001a1aa820 */ /* 0x000fe20000400000 */
[----:B---3--:R-:W-:Y:S01]  /*4ef0*/  @!P3 FMUL R34, R34, R34 ;  /* 0x000000222222b220 */ /* 0x008fe20000400000 */
[----:B------:R-:W-:Y:S02]  /*4f00*/  FSETP.GEU.AND P3, PT, R30, -126, PT ;  /* 0xc2fc00001e00780b */ /* 0x000fe40003f6e000 */
[----:B------:R2:W3:Y:S06]  /*4f10*/  MUFU.EX2 R35, R23 ;  /* 0x0000001700237308 */ /* 0x0004ec0000000800 */
[----:B------:R-:W-:-:S02]  /*4f20*/  @!P4 FMUL R27, R27, 0.5 ;  /* 0x3f0000001b1bc820 */ /* 0x000fc40000400000 */
[----:B------:R4:W5:Y:S01]  /*4f30*/  MUFU.EX2 R38, R26 ;  /* 0x0000001a00267308 */ /* 0x0009620000000800 */
[----:B--2---:R-:W-:Y:S01]  /*4f40*/  FFMA R23, R42, UR13, -R22 ;  /* 0x0000000d2a177c23 */ /* 0x004fe20008000816 */
[----:B-1----:R-:W-:Y:S01]  /*4f50*/  @!P5 FMUL R41, R41, R41 ;  /* 0x000000292929d220 */ /* 0x002fe20000400000 */
[----:B------:R-:W-:Y:S01]  /*4f60*/  FSETP.GEU.AND P5, PT, R44, -126, PT ;  /* 0xc2fc00002c00780b */ /* 0x000fe20003fae000 */
[----:B------:R-:W-:-:S04]  /*4f70*/  @!P3 FMUL R30, R30, 0.5 ;  /* 0x3f0000001e1eb820 */ /* 0x000fc80000400000 */
[----:B------:R1:W2:Y:S01]  /*4f80*/  MUFU.EX2 R39, R27 ;  /* 0x0000001b00277308 */ /* 0x0002a20000000800 */
[----:B---3--:R-:W-:Y:S01]  /*4f90*/  @!P6 FMUL R35, R35, R35 ;  /* 0x000000232323e220 */ /* 0x008fe20000400000 */
[----:B------:R-:W-:Y:S01]  /*4fa0*/  FSETP.GEU.AND P6, PT, R23, -126, PT ;  /* 0xc2fc00001700780b */ /* 0x000fe20003fce000 */
[----:B----4-:R-:W-:Y:S01]  /*4fb0*/  FMUL R26, R20, UR13 ;  /* 0x0000000d141a7c20 */ /* 0x010fe20008400000 */
[----:B------:R-:W-:-:S04]  /*4fc0*/  FADD R20, R37, R18 ;  /* 0x0000001225147221 */ /* 0x000fc80000000000 */
[----:B------:R-:W3:Y:S01]  /*4fd0*/  MUFU.EX2 R42, R30 ;  /* 0x0000001e002a7308 */ /* 0x000ee20000000800 */
[----:B-----5:R-:W-:Y:S01]  /*4fe0*/  @!P2 FMUL R38, R38, R38 ;  /* 0x000000262626a220 */ /* 0x020fe20000400000 */
[----:B------:R-:W-:Y:S01]  /*4ff0*/  FSETP.GEU.AND P2, PT, R46, -126, PT ;  /* 0xc2fc00002e00780b */ /* 0x000fe20003f4e000 */
[----:B------:R-:W-:Y:S01]  /*5000*/  @!P5 FMUL R44, R44, 0.5 ;  /* 0x3f0000002c2cd820 */ /* 0x000fe20000400000 */
[----:B-1----:R-:W-:Y:S01]  /*5010*/  FADD R27, R11, R20 ;  /* 0x000000140b1b7221 */ /* 0x002fe20000000000 */
[----:B------:R-:W-:Y:S01]  /*5020*/  FADD R20, R36, R21 ;  /* 0x0000001524147221 */ /* 0x000fe20000000000 */
[----:B------:R-:W-:Y:S01]  /*5030*/  FADD R11, R28, R17 ;  /* 0x000000111c0b7221 */ /* 0x000fe20000000000 */
[----:B------:R-:W-:Y:S01]  /*5040*/  @!P6 FMUL R23, R23, 0.5 ;  /* 0x3f0000001717e820 */ /* 0x000fe20000400000 */
[----:B--2---:R-:W-:Y:S01]  /*5050*/  @!P4 FMUL R39, R39, R39 ;  /* 0x000000272727c220 */ /* 0x004fe20000400000 */
[----:B------:R-:W-:Y:S02]  /*5060*/  FSETP.GEU.AND P4, PT, R47, -126, PT ;  /* 0xc2fc00002f00780b */ /* 0x000fe40003f8e000 */
[----:B------:R1:W2:Y:S01]  /*5070*/  MUFU.EX2 R43, R23 ;  /* 0x00000017002b7308 */ /* 0x0002a20000000800 */
[----:B------:R-:W-:-:S03]  /*5080*/  FADD R11, R11, R20 ;  /* 0x000000140b0b7221 */ /* 0x000fc60000000000 */
[----:B------:R-:W-:Y:S01]  /*5090*/  @!P2 FMUL R46, R46, 0.5 ;  /* 0x3f0000002e2ea820 */ /* 0x000fe20000400000 */
[----:B---3--:R-:W-:Y:S01]  /*50a0*/  @!P3 FMUL R42, R42, R42 ;  /* 0x0000002a2a2ab220 */ /* 0x008fe20000400000 */
[----:B------:R-:W-:Y:S02]  /*50b0*/  FSETP.GEU.AND P3, PT, R51, -126, PT ;  /* 0xc2fc00003300780b */ /* 0x000fe40003f6e000 */
[----:B------:R-:W3:Y:S01]  /*50c0*/  MUFU.EX2 R44, R44 ;  /* 0x0000002c002c7308 */ /* 0x000ee20000000800 */
[----:B-1----:R-:W-:Y:S02]  /*50d0*/  FADD R23, R33, R12 ;  /* 0x0000000c21177221 */ /* 0x002fe40000000000 */
[----:B------:R-:W-:Y:S02]  /*50e0*/  @!P4 FMUL R47, R47, 0.5 ;  /* 0x3f0000002f2fc820 */ /* 0x000fe40000400000 */
[----:B------:R-:W-:Y:S01]  /*50f0*/  FADD R22, R10, R23 ;  /* 0x000000170a167221 */ /* 0x000fe20000000000 */
[----:B------:R-:W-:Y:S01]  /*5100*/  FADD R10, R24, R13 ;  /* 0x0000000d180a7221 */ /* 0x000fe20000000000 */
[----:B------:R-:W-:Y:S01]  /*5110*/  FADD R23, R32, R19 ;  /* 0x0000001320177221 */ /* 0x000fe20000000000 */
[----:B------:R-:W1:Y:S01]  /*5120*/  MUFU.EX2 R45, R46 ;  /* 0x0000002e002d7308 */ /* 0x000e620000000800 */
[----:B--2---:R-:W-:Y:S01]  /*5130*/  @!P6 FMUL R43, R43, R43 ;  /* 0x0000002b2b2be220 */ /* 0x004fe20000400000 */
[----:B------:R-:W-:Y:S01]  /*5140*/  FSETP.GEU.AND P6, PT, R50, -126, PT ;  /* 0xc2fc00003200780b */ /* 0x000fe20003fce000 */
[----:B------:R-:W-:Y:S01]  /*5150*/  FADD R10, R10, R23 ;  /* 0x000000170a0a7221 */ /* 0x000fe20000000000 */
[----:B------:R-:W-:Y:S01]  /*5160*/  @!P3 FMUL R51, R51, 0.5 ;  /* 0x3f0000003333b820 */ /* 0x000fe20000400000 */
[----:B------:R-:W-:Y:S01]  /*5170*/  FADD R23, R40, R43 ;  /* 0x0000002b28177221 */ /* 0x000fe20000000000 */
[----:B------:R-:W-:Y:S01]  /*5180*/  FADD R27, R22, R27 ;  /* 0x0000001b161b7221 */ /* 0x000fe20000000000 */
[----:B------:R-:W-:Y:S01]  /*5190*/  FADD R10, R10, R11 ;  /* 0x0000000b0a0a7221 */ /* 0x000fe20000000000 */
[----:B------:R-:W2:Y:S01]  /*51a0*/  MUFU.EX2 R48, R47 ;  /* 0x0000002f00307308 */ /* 0x000ea20000000800 */
[----:B---3--:R-:W-:Y:S01]  /*51b0*/  @!P5 FMUL R44, R44, R44 ;  /* 0x0000002c2c2cd220 */ /* 0x008fe20000400000 */
[----:B------:R-:W-:Y:S01]  /*51c0*/  FSETP.GEU.AND P5, PT, R54, -126, PT ;  /* 0xc2fc00003600780b */ /* 0x000fe20003fae000 */
[----:B------:R-:W-:Y:S01]  /*51d0*/  FADD R10, R10, R27 ;  /* 0x0000001b0a0a7221 */ /* 0x000fe20000000000 */
[----:B------:R-:W-:Y:S01]  /*51e0*/  SHF.L.U32 R22, R9, 0x1f, RZ ;  /* 0x0000001f09167819 */ /* 0x000fe200000006ff */
[----:B------:R-:W-:Y:S01]  /*51f0*/  FADD R30, R31, R44 ;  /* 0x0000002c1f1e7221 */ /* 0x000fe20000000000 */
[----:B------:R-:W-:Y:S01]  /*5200*/  F2FP.BF16.F32.PACK_AB R24, R25, R24 ;  /* 0x000000181918723e */ /* 0x000fe200000010ff */
[----:B------:R-:W-:Y:S01]  /*5210*/  @!P6 FMUL R50, R50, 0.5 ;  /* 0x3f0000003232e820 */ /* 0x000fe20000400000 */
[----:B------:R-:W3:Y:S01]  /*5220*/  MUFU.EX2 R51, R51 ;  /* 0x0000003300337308 */ /* 0x000ee20000000800 */
[----:B-1----:R-:W-:Y:S01]  /*5230*/  @!P2 FMUL R45, R45, R45 ;  /* 0x0000002d2d2da220 */ /* 0x002fe20000400000 */
[----:B------:R-:W-:-:S02]  /*5240*/  FSETP.GEU.AND P2, PT, R55, -126, PT ;  /* 0xc2fc00003700780b */ /* 0x000fc40003f4e000 */
[----:B------:R-:W-:Y:S02]  /*5250*/  F2FP.BF16.F32.PACK_AB R25, R31, R40 ;  /* 0x000000281f19723e */ /* 0x000fe400000010ff */
[----:B------:R-:W-:Y:S01]  /*5260*/  F2FP.BF16.F32.PACK_AB R27, R35, R34 ;  /* 0x00000022231b723e */ /* 0x000fe200000010ff */
[----:B------:R-:W-:Y:S01]  /*5270*/  @!P5 FMUL R54, R54, 0.5 ;  /* 0x3f0000003636d820 */ /* 0x000fe20000400000 */
[----:B------:R-:W1:Y:S01]  /*5280*/  MUFU.EX2 R50, R50 ;  /* 0x0000003200327308 */ /* 0x000e620000000800 */
[----:B--2---:R-:W-:Y:S01]  /*5290*/  @!P4 FMUL R48, R48, R48 ;  /* 0x000000303030c220 */ /* 0x004fe20000400000 */
[----:B------:R-:W-:Y:S02]  /*52a0*/  FSETP.GEU.AND P4, PT, R15, -126, PT ;  /* 0xc2fc00000f00780b */ /* 0x000fe40003f8e000 */
[----:B------:R-:W-:Y:S01]  /*52b0*/  F2FP.BF16.F32.PACK_AB R31, R42, R39 ;  /* 0x000000272a1f723e */ /* 0x000fe200000010ff */
[----:B------:R-:W-:Y:S01]  /*52c0*/  FADD R46, R35, R48 ;  /* 0x00000030232e7221 */ /* 0x000fe20000000000 */
[----:B------:R-:W-:Y:S01]  /*52d0*/  F2FP.BF16.F32.PACK_AB R35, R48, R45 ;  /* 0x0000002d3023723e */ /* 0x000fe200000010ff */
        /* <DEDUP_REMOVED lines=8> */
[----:B------:R-:W-:Y:S01]  /*5360*/  FADD R53, R30, R47 ;  /* 0x0000002f1e357221 */ /* 0x000fe20000000000 */
[----:B------:R-:W-:Y:S01]  /*5370*/  FADD R30, R34, R45 ;  /* 0x0000002d221e7221 */ /* 0x000fe20000000000 */
[----:B------:R-:W-:Y:S01]  /*5380*/  F2FP.BF16.F32.PACK_AB R34, R16, R17 ;  /* 0x000000111022723e */ /* 0x000fe200000010ff */
[----:B------:R-:W-:Y:S02]  /*5390*/  FADD R52, R41, R50 ;  /* 0x0000003229347221 */ /* 0x000fe40000000000 */
[----:B------:R-:W-:Y:S01]  /*53a0*/  @!P3 FMUL R26, R26, 0.5 ;  /* 0x3f0000001a1ab820 */ /* 0x000fe20000400000 */
[----:B------:R-:W1:Y:S01]  /*53b0*/  MUFU.EX2 R15, R15 ;  /* 0x0000000f000f7308 */ /* 0x000e620000000800 */
[----:B--2---:R-:W-:Y:S01]  /*53c0*/  @!P5 FMUL R54, R54, R54 ;  /* 0x000000363636d220 */ /* 0x004fe20000400000 */
[----:B------:R-:W-:-:S03]  /*53d0*/  FADD R23, R23, R52 ;  /* 0x0000003417177221 */ /* 0x000fc60000000000 */
[----:B------:R-:W-:-:S03]  /*53e0*/  FADD R47, R39, R54 ;  /* 0x00000036272f7221 */ /* 0x000fc60000000000 */
[----:B------:R2:W4:Y:S01]  /*53f0*/  MUFU.EX2 R20, R26 ;  /* 0x0000001a00147308 */ /* 0x0005220000000800 */
[----:B---3--:R-:W-:Y:S01]  /*5400*/  @!P2 FMUL R55, R55, R55 ;  /* 0x000000373737a220 */ /* 0x008fe20000400000 */
[----:B------:R-:W-:Y:S01]  /*5410*/  FADD R30, R30, R47 ;  /* 0x0000002f1e1e7221 */ /* 0x000fe20000000000 */
[----:B------:R3:W3:Y:S02]  /*5420*/  SYNCS.PHASECHK.TRANS64.TRYWAIT P2, [UR6+0x3800], R22 ;  /* 0x00380016ff0075a7 */ /* 0x0006e40008040146 */
[----:B------:R-:W-:Y:S01]  /*5430*/  FADD R49, R42, R55 ;  /* 0x000000372a317221 */ /* 0x000fe20000000000 */
[----:B------:R-:W-:Y:S01]  /*5440*/  FADD R23, R23, R30 ;  /* 0x0000001e17177221 */ /* 0x000fe20000000000 */
[----:B------:R-:W-:Y:S02]  /*5450*/  F2FP.BF16.F32.PACK_AB R30, R37, R36 ;  /* 0x00000024251e723e */ /* 0x000fe400000010ff */
[----:B------:R-:W-:Y:S01]  /*5460*/  FADD R46, R46, R49 ;  /* 0x000000312e2e7221 */ /* 0x000fe20000000000 */
[----:B-1----:R-:W-:Y:S01]  /*5470*/  @!P4 FMUL R15, R15, R15 ;  /* 0x0000000f0f0fc220 */ /* 0x002fe20000400000 */
[----:B--2---:R-:W-:-:S02]  /*5480*/  F2FP.BF16.F32.PACK_AB R26, R29, R28 ;  /* 0x0000001c1d1a723e */ /* 0x004fc400000010ff */
[----:B------:R-:W-:Y:S01]  /*5490*/  FADD R46, R53, R46 ;  /* 0x0000002e352e7221 */ /* 0x000fe20000000000 */
[----:B------:R-:W-:Y:S01]  /*54a0*/  F2FP.BF16.F32.PACK_AB R28, R33, R32 ;  /* 0x00000020211c723e */ /* 0x000fe200000010ff */
[----:B------:R-:W-:Y:S01]  /*54b0*/  FFMA R6, R15, R6, R10 ;  /* 0x000000060f067223 */ /* 0x000fe2000000000a */
[----:B------:R-:W-:Y:S01]  /*54c0*/  F2FP.BF16.F32.PACK_AB R29, R38, R41 ;  /* 0x00000029261d723e */ /* 0x000fe200000010ff */
[----:B------:R-:W-:Y:S01]  /*54d0*/  FADD R23, R23, R46 ;  /* 0x0000002e17177221 */ /* 0x000fe20000000000 */
[----:B----4-:R-:W-:Y:S01]  /*54e0*/  @!P3 FMUL R20, R20, R20 ;  /* 0x000000141414b220 */ /* 0x010fe20000400000 */
[-C--:B------:R-:W-:Y:S01]  /*54f0*/  FMUL R56, R56, R15.reuse ;  /* 0x0000000f38387220 */ /* 0x080fe20000400000 */
[-C--:B------:R-:W-:Y:S01]  /*5500*/  FMUL R57, R57, R15.reuse ;  /* 0x0000000f39397220 */ /* 0x080fe20000400000 */
[----:B------:R-:W-:Y:S01]  /*5510*/  FMUL R60, R60, R15 ;  /* 0x0000000f3c3c7220 */ /* 0x000fe20000400000 */
[----:B------:R-:W-:Y:S01]  /*5520*/  FFMA R7, R20, R7, R23 ;  /* 0x0000000714077223 */ /* 0x000fe20000000017 */
        /* <DEDUP_REMOVED lines=9> */
[----:B------:R-:W-:Y:S01]  /*55c0*/  F2FP.BF16.F32.PACK_AB R38, R18, R21 ;  /* 0x000000151226723e */ /* 0x000fe200000010ff */
[----:B------:R-:W-:Y:S06]  /*55d0*/  @!P0 BRA `(.L_x_39) ;  /* 0x0000000000048947 */ /* 0x000fec0003800000 */
[----:B------:R-:W-:Y:S01]  /*55e0*/  BPT.TRAP 0x1 ;  /* 0x000000040000795c */ /* 0x000fe20000300000 */
.L_x_39:
[----:B---3--:R-:W-:Y:S05]  /*55f0*/  @P2 BRA `(.L_x_40) ;  /* 0x0000000000082947 */ /* 0x008fea0003800000 */
[----:B------:R-:W1:Y:S02]  /*5600*/  SYNCS.PHASECHK.TRANS64.TRYWAIT P2, [UR6+0x3800], R22 ;  /* 0x00380016ff0075a7 */ /* 0x000e640008040146 */
[----:B-1----:R-:W-:Y:S05]  /*5610*/  @!P2 BRA `(.L_x_41) ;  /* 0x00000024003ca947 */ /* 0x002fea0003800000 */
.L_x_40:
        /* <DEDUP_REMOVED lines=25> */
.L_x_42:
[----:B------:R-:W-:-:S04]  /*57b0*/  ULEA UR6, UR9, UR38, 0x3 ;  /* 0x0000002609067291 */ /* 0x000fc8000f8e183f */
[----:B------:R-:W-:-:S04]  /*57c0*/  UIADD3 UR6, UR6, 0x3828, URZ ;  /* 0x0000382806067890 */ /* 0x000fc8000fffe03f */
[----:B------:R-:W-:-:S09]  /*57d0*/  UPRMT UR6, URZ, 0x654, UR6 ;  /* 0x000006543f067896 */ /* 0x000fd20008000006 */
[----:B------:R-:W-:Y:S01]  /*57e0*/  SYNCS.ARRIVE.TRANS64.RED.A1T0 RZ, [UR6], RZ ;  /* 0x000000ffffff79a7 */ /* 0x000fe20008100406 */
[----:B------:R-:W-:Y:S05]  /*57f0*/  @P1 BRA `(.L_x_43) ;  /* 0x0000000000041947 */ /* 0x000fea0003800000 */
[----:B------:R-:W-:Y:S01]  /*5800*/  BPT.TRAP 0x1 ;  /* 0x000000040000795c */ /* 0x000fe20000300000 */
.L_x_43:
[----:B------:R-:W-:-:S04]  /*5810*/  UIADD3 UR9, UR9, 0x1, URZ ;  /* 0x0000000109097890 */ /* 0x000fc8000fffe03f */
[----:B------:R-:W-:-:S04]  /*5820*/  UISETP.NE.AND UP0, UPT, UR9, 0x5, UPT ;  /* 0x000000050900788c */ /* 0x000fc8000bf05270 */
[----:B------:R-:W-:Y:S01]  /*5830*/  USEL UR9, UR9, URZ, UP0 ;  /* 0x0000003f09097287 */ /* 0x000fe20008000000 */
[----:B------:R-:W-:Y:S11]  /*5840*/  @!P0 BRA `(.L_x_44) ;  /* 0x0000000000048947 */ /* 0x000ff60003800000 */
[----:B------:R-:W-:Y:S01]  /*5850*/  BPT.TRAP 0x1 ;  /* 0x000000040000795c */ /* 0x000fe20000300000 */
.L_x_44:
[----:B------:R-:W-:-:S04]  /*5860*/  ULEA UR6, UR9, UR38, 0x3 ;  /* 0x0000002609067291 */ /* 0x000fc8000f8e183f */
[----:B------:R-:W-:-:S04]  /*5870*/  UIADD3 UR6, UR6, 0x3828, URZ ;  /* 0x0000382806067890 */ /* 0x000fc8000fffe03f */
[----:B------:R-:W-:-:S09]  /*5880*/  UPRMT UR6, URZ, 0x654, UR6 ;  /* 0x000006543f067896 */ /* 0x000fd20008000006 */
[----:B------:R-:W-:Y:S01]  /*5890*/  SYNCS.ARRIVE.TRANS64.RED.A1T0 RZ, [UR6], RZ ;  /* 0x000000ffffff79a7 */ /* 0x000fe20008100406 */
[----:B------:R-:W-:Y:S05]  /*58a0*/  @P1 BRA `(.L_x_45) ;  /* 0x0000000000041947 */ /* 0x000fea0003800000 */
[----:B------:R-:W-:Y:S01]  /*58b0*/  BPT.TRAP 0x1 ;  /* 0x000000040000795c */ /* 0x000fe20000300000 */
.L_x_45:
[----:B------:R-:W-:Y:S01]  /*58c0*/  UIADD3 UR11, UR11, 0x1, URZ ;  /* 0x000000010b0b7890 */ /* 0x000fe2000fffe03f */
[C---:B------:R-:W-:Y:S01]  /*58d0*/  ISETP.GT.AND P2, PT, R3.reuse, 0x1, PT ;  /* 0x000000010300780c */ /* 0x040fe20003f44270 */
[----:B------:R-:W-:Y:S01]  /*58e0*/  UIADD3 UR9, UR9, 0x1, URZ ;  /* 0x0000000109097890 */ /* 0x000fe2000fffe03f */
[----:B------:R-:W-:Y:S01]  /*58f0*/  VIADD R3, R3, 0xffffffff ;  /* 0xffffffff03037836 */ /* 0x000fe20000000000 */
[----:B------:R-:W-:Y:S01]  /*5900*/  UISETP.NE.AND UP1, UPT, UR11, 0x5, UPT ;  /* 0x000000050b00788c */ /* 0x000fe2000bf25270 */
[----:B------:R-:W-:Y:S01]  /*5910*/  VIADD R5, R5, 0x40 ;  /* 0x0000004005057836 */ /* 0x000fe20000000000 */
[----:B------:R-:W-:Y:S01]  /*5920*/  UISETP.NE.AND UP0, UPT, UR9, 0x5, UPT ;  /* 0x000000050900788c */ /* 0x000fe2000bf05270 */
[----:B------:R-:W-:Y:S01]  /*5930*/  IMAD.MOV.U32 R10, RZ, RZ, R4 ;  /* 0x000000ffff0a7224 */ /* 0x000fe200078e0004 */
[----:B------:R-:W-:Y:S01]  /*5940*/  USEL UR6, URZ, 0x1, UP1 ;  /* 0x000000013f067887 */ /* 0x000fe20008800000 */
[----:B-1----:R-:W-:Y:S01]  /*5950*/  IMAD.MOV.U32 R11, RZ, RZ, R8 ;  /* 0x000000ffff0b7224 */ /* 0x002fe200078e0008 */
[----:B------:R-:W-:-:S02]  /*5960*/  USEL UR9, UR9, URZ, UP0 ;  /* 0x0000003f09097287 */ /* 0x000fc40008000000 */
[----:B------:R-:W-:Y:S02]  /*5970*/  USEL UR11, UR11, URZ, UP1 ;  /* 0x0000003f0b0b7287 */ /* 0x000fe40008800000 */
[----:B------:R-:W-:Y:S01]  /*5980*/  LOP3.LUT R9, R9, UR6, RZ, 0x3c, !PT ;  /* 0x0000000609097c12 */ /* 0x000fe2000f8e3cff */
[----:B------:R-:W-:Y:S09]  /*5990*/  @P2 BRA `(.L_x_46) ;  /* 0xffffffe400382947 */ /* 0x000ff2000383ffff */
.L_x_35:
[----:B------:R-:W2:Y:S01]  /*59a0*/  SHFL.BFLY PT, R3, R6, 0x1, 0x1f ;  /* 0x0c201f0006037f89 */ /* 0x000ea200000e0000 */
[----:B------:R-:W-:Y:S01]  /*59b0*/  BSSY B0, `(.L_x_47) ;  /* 0x0000023000007945 */ /* 0x000fe20003800000 */
[----:B------:R-:W-:Y:S02]  /*59c0*/  IMAD.MOV.U32 R9, RZ, RZ, 0x7f800000 ;  /* 0x7f800000ff097424 */ /* 0x000fe400078e00ff */
[----:B------:R-:W3:Y:S01]  /*59d0*/  SHFL.BFLY PT, R0, R7, 0x1, 0x1f ;  /* 0x0c201f0007007f89 */ /* 0x000ee200000e0000 */
[----:B------:R-:W-:Y:S02]  /*59e0*/  IMAD.MOV.U32 R10, RZ, RZ, 0x3f800000 ;  /* 0x3f800000ff0a7424 */ /* 0x000fe400078e00ff */
[----:B------:R-:W-:Y:S02]  /*59f0*/  IMAD.MOV.U32 R11, RZ, RZ, 0x7f800000 ;  /* 0x7f800000ff0b7424 */ /* 0x000fe400078e00ff */
[----:B--2---:R-:W-:Y:S01]  /*5a00*/  FADD R3, R3, R6 ;  /* 0x0000000603037221 */ /* 0x004fe20000000000 */
[----:B---3--:R-:W-:-:S04]  /*5a10*/  FADD R16, R0, R7 ;  /* 0x0000000700107221 */ /* 0x008fc80000000000 */
[----:B------:R-:W2:Y:S01]  /*5a20*/  SHFL.BFLY PT, R2, R3, 0x2, 0x1f ;  /* 0x0c401f0003027f89 */ /* 0x000ea200000e0000 */
[----:B------:R-:W-:-:S03]  /*5a30*/  MOV R0, 0x3f800000 ;  /* 0x3f80000000007802 */ /* 0x000fc60000000f00 */
[----:B------:R-:W3:Y:S01]  /*5a40*/  SHFL.BFLY PT, R17, R16, 0x2, 0x1f ;  /* 0x0c401f0010117f89 */ /* 0x000ee200000e0000 */
[C---:B--2---:R-:W-:Y:S01]  /*5a50*/  FSETP.NE.AND P0, PT, R3.reuse, -R2, PT ;  /* 0x800000020300720b */ /* 0x044fe20003f05000 */
[----:B------:R-:W-:Y:S01]  /*5a60*/  FADD R5, R3, R2 ;  /* 0x0000000203057221 */ /* 0x000fe20000000000 */
[----:B---3--:R-:W-:-:S11]  /*5a70*/  FADD R6, R16, R17 ;  /* 0x0000001110067221 */ /* 0x008fd60000000000 */
[----:B------:R-:W-:Y:S05]  /*5a80*/  @!P0 BRA `(.L_x_48) ;  /* 0x0000000000548947 */ /* 0x000fea0003800000 */
[----:B------:R-:W-:Y:S01]  /*5a90*/  VIADD R0, R5, 0x1800000 ;  /* 0x0180000005007836 */ /* 0x000fe20000000000 */
[----:B------:R-:W-:Y:S04]  /*5aa0*/  BSSY B1, `(.L_x_49) ;  /* 0x000000c000017945 */ /* 0x000fe80003800000 */
[----:B------:R-:W-:-:S04]  /*5ab0*/  LOP3.LUT R0, R0, 0x7f800000, RZ, 0xc0, !PT ;  /* 0x7f80000000007812 */ /* 0x000fc800078ec0ff */
[----:B------:R-:W-:-:S13]  /*5ac0*/  ISETP.GT.U32.AND P0, PT, R0, 0x1ffffff, PT ;  /* 0x01ffffff0000780c */ /* 0x000fda0003f04070 */
[----:B------:R-:W-:Y:S05]  /*5ad0*/  @P0 BRA `(.L_x_50) ;  /* 0x0000000000100947 */ /* 0x000fea0003800000 */
[----:B------:R-:W-:Y:S01]  /*5ae0*/  IMAD.MOV.U32 R2, RZ, RZ, R5 ;  /* 0x000000ffff027224 */ /* 0x000fe200078e0005 */
[----:B------:R-:W-:-:S07]  /*5af0*/  MOV R15, 0x5b10 ;  /* 0x00005b10000f7802 */ /* 0x000fce0000000f00 */
[----:B-1----:R-:W-:Y:S05]  /*5b00*/  CALL.REL.NOINC `($__internal_0_$__cuda_sm20_rcp_rn_f32_slowpath) ;  /* 0x0000002000a87944 */ /* 0x002fea0003c00000 */
[----:B------:R-:W-:Y:S05]  /*5b10*/  BRA `(.L_x_51) ;  /* 0x0000000000107947 */ /* 0x000fea0003800000 */
.L_x_50:
[----:B------:R-:W2:Y:S02]  /*5b20*/  MUFU.RCP R0, R5 ;  /* 0x0000000500007308 */ /* 0x000ea40000001000 */
[----:B--2---:R-:W-:-:S04]  /*5b30*/  FFMA R2, R5, R0, -1 ;  /* 0xbf80000005027423 */ /* 0x004fc80000000000 */
[----:B------:R-:W-:-:S04]  /*5b40*/  FADD.FTZ R3, -R2, -RZ ;  /* 0x800000ff02037221 */ /* 0x000fc80000010100 */
[----:B------:R-:W-:-:S07]  /*5b50*/  FFMA R0, R0, R3, R0 ;  /* 0x0000000300007223 */ /* 0x000fce0000000000 */
.L_x_51:
[----:B------:R-:W-:Y:S05]  /*5b60*/  BSYNC B1 ;  /* 0x0000000000017941 */ /* 0x000fea0003800000 */
.L_x_49:
[----:B------:R-:W-:Y:S01]  /*5b70*/  FSETP.GEU.AND P0, PT, |R5|, 1.175494350822287508e-38, PT ;  /* 0x008000000500780b */ /* 0x000fe20003f0e200 */
[----:B------:R-:W-:-:S12]  /*5b80*/  ULDC UR4, c[0x0][0x600] ;  /* 0x0001800000047ab9 */ /* 0x000fd80000000800 */
[----:B------:R-:W-:-:S04]  /*5b90*/  @!P0 FMUL R5, R5, 16777216 ;  /* 0x4b80000005058820 */ /* 0x000fc80000400000 */
[----:B------:R-:W2:Y:S02]  /*5ba0*/  MUFU.LG2 R2, R5 ;  /* 0x0000000500027308 */ /* 0x000ea40000000c00 */
[----:B--2---:R-:W-:-:S04]  /*5bb0*/  @!P0 FADD R2, R2, -24 ;  /* 0xc1c0000002028421 */ /* 0x004fc80000000000 */
[----:B------:R-:W-:-:S04]  /*5bc0*/  FMUL R11, R2, 0.69314718246459960938 ;  /* 0x3f317218020b7820 */ /* 0x000fc80000400000 */
[----:B------:R-:W-:-:S07]  /*5bd0*/  FFMA R11, R4, UR4, R11 ;  /* 0x00000004040b7c23 */ /* 0x000fce000800000b */
.L_x_48:
[----:B------:R-:W-:Y:S05]  /*5be0*/  BSYNC B0 ;  /* 0x0000000000007941 */ /* 0x000fea0003800000 */
.L_x_47:
[----:B------:R-:W-:Y:S01]  /*5bf0*/  FSETP.NE.AND P0, PT, R16, -R17, PT ;  /* 0x800000111000720b */ /* 0x000fe20003f05000 */
[----:B------:R-:W-:Y:S01]  /*5c00*/  ULDC UR4, c[0x0][0x608] ;  /* 0x0001820000047ab9 */ /* 0x000fe20000000800 */
[----:B------:R-:W-:Y:S01]  /*5c10*/  BSSY B0, `(.L_x_52) ;  /* 0x000001d000007945 */ /* 0x000fe20003800000 */
[----:B------:R-:W-:-:S04]  /*5c20*/  FMUL R0, R0, UR4 ;  /* 0x0000000400007c20 */ /* 0x000fc80008400000 */
[-C--:B------:R-:W-:Y:S01]  /*5c30*/  FMUL R23, R56, R0.reuse ;  /* 0x0000000038177220 */ /* 0x080fe20000400000 */
[-C--:B------:R-:W-:Y:S01]  /*5c40*/  FMUL R57, R57, R0.reuse ;  /* 0x0000000039397220 */ /* 0x080fe20000400000 */
[-C--:B------:R-:W-:Y:S01]  /*5c50*/  FMUL R25, R60, R0.reuse ;  /* 0x000000003c197220 */ /* 0x080fe20000400000 */
[----:B------:R-:W-:-:S03]  /*5c60*/  FMUL R61, R61, R0 ;  /* 0x000000003d3d7220 */ /* 0x000fc60000400000 */
        /* <DEDUP_REMOVED lines=9> */
[----:B------:R-:W-:Y:S01]  /*5d00*/  MOV R10, R0 ;  /* 0x00000000000a7202 */ /* 0x000fe20000000f00 */
[----:B------:R-:W-:Y:S06]  /*5d10*/  BRA `(.L_x_56) ;  /* 0x0000000000107947 */ /* 0x000fec0003800000 */
.L_x_55:
[----:B------:R-:W2:Y:S02]  /*5d20*/  MUFU.RCP R3, R6 ;  /* 0x0000000600037308 */ /* 0x000ea40000001000 */
[----:B--2---:R-:W-:-:S04]  /*5d30*/  FFMA R0, R6, R3, -1 ;  /* 0xbf80000006007423 */ /* 0x004fc80000000003 */
[----:B------:R-:W-:-:S04]  /*5d40*/  FADD.FTZ R0, -R0, -RZ ;  /* 0x800000ff00007221 */ /* 0x000fc80000010100 */
[----:B------:R-:W-:-:S07]  /*5d50*/  FFMA R10, R3, R0, R3 ;  /* 0x00000000030a7223 */ /* 0x000fce0000000003 */
.L_x_56:
[----:B------:R-:W-:Y:S05]  /*5d60*/  BSYNC B1 ;  /* 0x0000000000017941 */ /* 0x000fea0003800000 */
.L_x_54:
[----:B------:R-:W-:Y:S01]  /*5d70*/  FSETP.GEU.AND P0, PT, |R6|, 1.175494350822287508e-38, PT ;  /* 0x008000000600780b */ /* 0x000fe20003f0e200 */
[----:B------:R-:W-:-:S12]  /*5d80*/  ULDC UR4, c[0x0][0x600] ;  /* 0x0001800000047ab9 */ /* 0x000fd80000000800 */
[----:B------:R-:W-:-:S04]  /*5d90*/  @!P0 FMUL R6, R6, 16777216 ;  /* 0x4b80000006068820 */ /* 0x000fc80000400000 */
[----:B------:R-:W2:Y:S02]  /*5da0*/  MUFU.LG2 R0, R6 ;  /* 0x0000000600007308 */ /* 0x000ea40000000c00 */
[----:B--2---:R-:W-:-:S04]  /*5db0*/  @!P0 FADD R0, R0, -24 ;  /* 0xc1c0000000008421 */ /* 0x004fc80000000000 */
[----:B------:R-:W-:-:S04]  /*5dc0*/  FMUL R9, R0, 0.69314718246459960938 ;  /* 0x3f31721800097820 */ /* 0x000fc80000400000 */
[----:B------:R-:W-:-:S07]  /*5dd0*/  FFMA R9, R8, UR4, R9 ;  /* 0x0000000408097c23 */ /* 0x000fce0008000009 */
.L_x_53:
[----:B------:R-:W-:Y:S05]  /*5de0*/  BSYNC B0 ;  /* 0x0000000000007941 */ /* 0x000fea0003800000 */
.L_x_52:
[----:B------:R-:W-:Y:S01]  /*5df0*/  UISETP.NE.AND UP0, UPT, UR36, 0x1, UPT ;  /* 0x000000012400788c */ /* 0x000fe2000bf05270 */
[----:B------:R-:W2:Y:S03]  /*5e00*/  S2R R2, SR_TID.X ;  /* 0x0000000000027919 */ /* 0x000ea60000002100 */
[----:B------:R-:W-:-:S06]  /*5e10*/  USEL UR4, URZ, 0x1, UP0 ;  /* 0x000000013f047887 */ /* 0x000fcc0008000000 */
[----:B------:R-:W-:Y:S01]  /*5e20*/  IMAD.U32 R0, RZ, RZ, UR4 ;  /* 0x00000004ff007e24 */ /* 0x000fe2000f8e00ff */
[----:B------:R-:W-:Y:S02]  /*5e30*/  ULDC UR4, c[0x0][0x608] ;  /* 0x0001820000047ab9 */ /* 0x000fe40000000800 */
[----:B------:R-:W-:Y:S02]  /*5e40*/  FMUL R10, R10, UR4 ;  /* 0x000000040a0a7c20 */ /* 0x000fe40008400000 */
[----:B------:R-:W-:-:S04]  /*5e50*/  SHF.L.U32 R0, R0, 0x1f, RZ ;  /* 0x0000001f00007819 */ /* 0x000fc800000006ff */
[----:B------:R-:W3:Y:S01]  /*5e60*/  SYNCS.PHASECHK.TRANS64.TRYWAIT P0, [UR16+0x8], R0 ;  /* 0x00000800ff0075a7 */ /* 0x000ee20008000150 */
[C---:B--2---:R-:W-:Y:S02]  /*5e70*/  LOP3.LUT P1, R18, R2.reuse, 0x3, RZ, 0xc0, !PT ;  /* 0x0000000302127812 */ /* 0x044fe4000782c0ff */
[----:B------:R-:W-:Y:S01]  /*5e80*/  LOP3.LUT R16, R2, 0x7f, RZ, 0xc0, !PT ;  /* 0x0000007f02107812 */ /* 0x000fe200078ec0ff */
[----:B---3--:R-:W-:Y:S10]  /*5e90*/  @!P0 BRA `(.L_x_57) ;  /* 0x0000001c00348947 */ /* 0x008ff40003800000 */
.L_x_105:
[----:B------:R-:W-:Y:S01]  /*5ea0*/  ULDC.64 UR10, c[0x0][0x208] ;  /* 0x00008200000a7ab9 */ /* 0x000fe20000000a00 */
[----:B------:R-:W-:Y:S01]  /*5eb0*/  BSSY B0, `(.L_x_58) ;  /* 0x0000019000007945 */ /* 0x000fe20003800000 */
[----:B------:R-:W-:-:S03]  /*5ec0*/  SHF.R.U32.HI R17, RZ, 0x5, R16 ;  /* 0x00000005ff117819 */ /* 0x000fc60000011610 */
[----:B------:R-:W-:Y:S05]  /*5ed0*/  @P1 BRA `(.L_x_59) ;  /* 0x0000000000581947 */ /* 0x000fea0003800000 */
[----:B------:R-:W3:Y:S01]  /*5ee0*/  S2UR UR4, SR_CTAID.Y ;  /* 0x00000000000479c3 */ /* 0x000ee20000002600 */
[----:B--2---:R-:W-:Y:S01]  /*5ef0*/  SHF.R.U32.HI R0, RZ, 0x2, R2 ;  /* 0x00000002ff007819 */ /* 0x004fe20000011602 */
[----:B------:R-:W-:Y:S01]  /*5f00*/  IMAD.SHL.U32 R3, R17, 0x10, RZ ;  /* 0x0000001011037824 */ /* 0x000fe200078e00ff */
[----:B------:R-:W-:Y:S02]  /*5f10*/  USHF.L.U32 UR8, UR37, 0x6, URZ ;  /* 0x0000000625087899 */ /* 0x000fe4000800063f */
[----:B------:R-:W-:Y:S01]  /*5f20*/  LOP3.LUT R0, R0, 0x7, RZ, 0xc0, !PT ;  /* 0x0000000700007812 */ /* 0x000fe200078ec0ff */
[----:B------:R-:W-:Y:S02]  /*5f30*/  ULDC.64 UR6, c[0x0][0x688] ;  /* 0x0001a20000067ab9 */ /* 0x000fe40000000a00 */
[----:B------:R-:W2:Y:S01]  /*5f40*/  S2UR UR5, SR_CTAID.Z ;  /* 0x00000000000579c3 */ /* 0x000ea20000002700 */
[----:B------:R-:W-:-:S05]  /*5f50*/  LOP3.LUT R0, R3, 0xfffffff0, R0, 0xe2, !PT ;  /* 0xfffffff003007812 */ /* 0x000fca00078ee200 */
[----:B------:R-:W-:-:S04]  /*5f60*/  VIADD R3, R0, UR8 ;  /* 0x0000000800037c36 */ /* 0x000fc80008000000 */
[----:B------:R-:W-:Y:S01]  /*5f70*/  VIADD R2, R3, 0x8 ;  /* 0x0000000803027836 */ /* 0x000fe20000000000 */
[----:B---3--:R-:W-:-:S04]  /*5f80*/  UIMAD UR4, UR4, UR6, UR8 ;  /* 0x00000006040472a4 */ /* 0x008fc8000f8e0208 */
[----:B--2---:R-:W-:-:S03]  /*5f90*/  UIMAD UR4, UR5, UR7, UR4 ;  /* 0x00000007050472a4 */ /* 0x004fc6000f8e0204 */
[----:B------:R-:W-:Y:S02]  /*5fa0*/  ULDC UR5, c[0x0][0x288] ;  /* 0x0000a20000057ab9 */ /* 0x000fe40000000800 */
[----:B------:R-:W-:Y:S02]  /*5fb0*/  ISETP.GE.U32.AND P0, PT, R3, UR5, PT ;  /* 0x0000000503007c0c */ /* 0x000fe4000bf06070 */
[----:B------:R-:W-:Y:S02]  /*5fc0*/  IADD3 R0, P2, R0, UR4, RZ ;  /* 0x0000000400007c10 */ /* 0x000fe4000ff5e0ff */
[----:B------:R-:W-:Y:S01]  /*5fd0*/  ISETP.GE.U32.AND P1, PT, R2, UR5, PT ;  /* 0x0000000502007c0c */ /* 0x000fe2000bf26070 */
[----:B------:R-:W-:Y:S02]  /*5fe0*/  ULDC.64 UR4, c[0x0][0x680] ;  /* 0x0001a00000047ab9 */ /* 0x000fe40000000a00 */
[----:B------:R-:W-:Y:S01]  /*5ff0*/  IMAD.X R3, RZ, RZ, RZ, P2 ;  /* 0x000000ffff037224 */ /* 0x000fe200010e06ff */
[----:B------:R-:W-:-:S04]  /*6000*/  LEA R2, P2, R0, UR4, 0x2 ;  /* 0x0000000400027c11 */ /* 0x000fc8000f8410ff */
[----:B------:R-:W-:-:S05]  /*6010*/  LEA.HI.X R3, R0, UR5, R3, 0x2, P2 ;  /* 0x0000000500037c11 */ /* 0x000fca00090f1403 */
[----:B------:R3:W-:Y:S04]  /*6020*/  @!P0 STG.E desc[UR10][R2.64], R11 ;  /* 0x0000000b02008986 */ /* 0x0007e8000c10190a */
[----:B------:R3:W-:Y:S02]  /*6030*/  @!P1 STG.E desc[UR10][R2.64+0x20], R9 ;  /* 0x0000200902009986 */ /* 0x0007e4000c10190a */
.L_x_59:
[----:B------:R-:W-:Y:S05]  /*6040*/  BSYNC B0 ;  /* 0x0000000000007941 */ /* 0x000fea0003800000 */
.L_x_58:
[----:B------:R-:W-:Y:S01]  /*6050*/  ULDC.64 UR4, c[0x0][0x730] ;  /* 0x0001cc0000047ab9 */ /* 0x000fe20000000a00 */
[-C--:B------:R-:W-:Y:S01]  /*6060*/  FMUL R27, R58, R10.reuse ;  /* 0x0000000a3a1b7220 */ /* 0x080fe20000400000 */
[----:B------:R-:W-:Y:S01]  /*6070*/  ISETP.NE.U32.AND P0, PT, RZ, UR4, PT ;  /* 0x00000004ff007c0c */ /* 0x000fe2000bf05070 */
[-C--:B------:R-:W-:Y:S01]  /*6080*/  FMUL R59, R59, R10.reuse ;  /* 0x0000000a3b3b7220 */ /* 0x080fe20000400000 */
[-C--:B------:R-:W-:Y:S01]  /*6090*/  FMUL R29, R62, R10.reuse ;  /* 0x0000000a3e1d7220 */ /* 0x080fe20000400000 */
[----:B------:R-:W-:Y:S01]  /*60a0*/  FMUL R63, R63, R10 ;  /* 0x0000000a3f3f7220 */ /* 0x000fe20000400000 */
[----:B------:R-:W-:-:S13]  /*60b0*/  ISETP.NE.AND.EX P0, PT, RZ, UR5, PT, P0 ;  /* 0x00000005ff007c0c */ /* 0x000fda000bf05300 */
[----:B------:R-:W-:Y:S05]  /*60c0*/  @P0 BRA `(.L_x_60) ;  /* 0x0000000000200947 */ /* 0x000fea0003800000 */
[----:B------:R-:W-:Y:S02]  /*60d0*/  ULDC.64 UR4, c[0x0][0x728] ;  /* 0x0001ca0000047ab9 */ /* 0x000fe40000000a00 */
[----:B------:R-:W-:-:S04]  /*60e0*/  ISETP.NE.U32.AND P0, PT, RZ, UR4, PT ;  /* 0x00000004ff007c0c */ /* 0x000fc8000bf05070 */
[----:B------:R-:W-:-:S13]  /*60f0*/  ISETP.NE.AND.EX P0, PT, RZ, UR5, PT, P0 ;  /* 0x00000005ff007c0c */ /* 0x000fda000bf05300 */
[----:B------:R-:W-:Y:S05]  /*6100*/  @!P0 BRA `(.L_x_61) ;  /* 0x00000000000c8947 */ /* 0x000fea0003800000 */
[----:B--23--:R-:W2:Y:S02]  /*6110*/  LDC.64 R2, c[0x0][0x728] ;  /* 0x0001ca00ff027b82 */ /* 0x00cea40000000a00 */
[----:B--2---:R2:W5:Y:S01]  /*6120*/  LDG.E R2, desc[UR10][R2.64] ;  /* 0x0000000a02027981 */ /* 0x004562000c1e1900 */
[----:B------:R-:W-:Y:S05]  /*6130*/  BRA `(.L_x_60) ;  /* 0x0000000000047947 */ /* 0x000fea0003800000 */
.L_x_61:
[----:B---3--:R-:W4:Y:S02]  /*6140*/  LDC R2, c[0x0][0x720] ;  /* 0x0001c800ff027b82 */ /* 0x008f240000000800 */
.L_x_60:
[----:B--2---:R-:W-:Y:S02]  /*6150*/  MOV R0, RZ ;  /* 0x000000ff00007202 */ /* 0x004fe40000000f00 */
[----:B----45:R-:W-:Y:S02]  /*6160*/  MOV R22, R2 ;  /* 0x0000000200167202 */ /* 0x030fe40000000f00 */
[----:B------:R-:W-:-:S13]  /*6170*/  LOP3.LUT P0, RZ, R0, 0x9f, RZ, 0xc0, !PT ;  /* 0x0000009f00ff7812 */ /* 0x000fda000780c0ff */
[----:B------:R-:W-:Y:S05]  /*6180*/  @!P0 BRA `(.L_x_62) ;  /* 0x0000000000408947 */ /* 0x000fea0003800000 */
[----:B------:R-:W-:Y:S01]  /*6190*/  MOV R0, 0x0 ;  /* 0x0000000000007802 */ /* 0x000fe20000000f00 */
[----:B------:R-:W-:Y:S01]  /*61a0*/  ULDC.64 UR4, c[0x4][0x68] ;  /* 0x01001a0000047ab9 */ /* 0x000fe20000000a00 */
[----:B------:R-:W-:Y:S01]  /*61b0*/  ULDC.64 UR6, c[0x4][0x8] ;  /* 0x0100020000067ab9 */ /* 0x000fe20000000a00 */
[----:B------:R-:W-:Y:S01]  /*61c0*/  IMAD.U32 R4, RZ, RZ, UR4 ;  /* 0x00000004ff047e24 */ /* 0x000fe2000f8e00ff */
[----:B---3--:R2:W3:Y:S01]  /*61d0*/  LDC.64 R2, c[0x4][R0] ;  /* 0x0100000000027b82 */ /* 0x0084e20000000a00 */
[----:B------:R-:W-:Y:S01]  /*61e0*/  IMAD.U32 R5, RZ, RZ, UR5 ;  /* 0x00000005ff057e24 */ /* 0x000fe2000f8e00ff */
[----:B------:R-:W-:Y:S01]  /*61f0*/  ULDC.64 UR4, c[0x4][0x70] ;  /* 0x01001c0000047ab9 */ /* 0x000fe20000000a00 */
[----:B------:R-:W-:Y:S01]  /*6200*/  IMAD.U32 R10, RZ, RZ, UR6 ;  /* 0x00000006ff0a7e24 */ /* 0x000fe2000f8e00ff */
[----:B------:R-:W-:Y:S01]  /*6210*/  MOV R11, UR7 ;  /* 0x00000007000b7c02 */ /* 0x000fe20008000f00 */
[----:B------:R-:W-:Y:S02]  /*6220*/  IMAD.U32 R6, RZ, RZ, UR4 ;  /* 0x00000004ff067e24 */ /* 0x000fe4000f8e00ff */
[----:B------:R-:W-:-:S02]  /*6230*/  IMAD.U32 R7, RZ, RZ, UR5 ;  /* 0x00000005ff077e24 */ /* 0x000fc4000f8e00ff */
[----:B------:R-:W-:Y:S02]  /*6240*/  IMAD.MOV.U32 R8, RZ, RZ, 0x70 ;  /* 0x00000070ff087424 */ /* 0x000fe400078e00ff */
[----:B-1----:R-:W-:Y:S02]  /*6250*/  IMAD.MOV.U32 R12, RZ, RZ, 0x1 ;  /* 0x00000001ff0c7424 */ /* 0x002fe400078e00ff */
[----:B--2---:R-:W-:-:S07]  /*6260*/  IMAD.MOV.U32 R13, RZ, RZ, RZ ;  /* 0x000000ffff0d7224 */ /* 0x004fce00078e00ff */
[----:B------:R-:W-:-:S07]  /*6270*/  LEPC R20, `(.L_x_62) ;  /* 0x000000001014794e */ /* 0x000fce0000000000 */
[----:B---3--:R-:W-:Y:S05]  /*6280*/  CALL.ABS.NOINC R2 ;  /* 0x0000000002007343 */ /* 0x008fea0003c00000 */
.L_x_62:
[----:B------:R-:W-:Y:S02]  /*6290*/  IMAD.U32 R19, RZ, RZ, UR38 ;  /* 0x00000026ff137e24 */ /* 0x000fe4000f8e00ff */
[----:B------:R-:W-:-:S04]  /*62a0*/  IMAD.U32 R0, RZ, RZ, UR36 ;  /* 0x00000024ff007e24 */ /* 0x000fc8000f8e00ff */
[----:B------:R-:W-:-:S05]  /*62b0*/  IMAD R19, R0, 0x900, R19 ;  /* 0x0000090000137824 */ /* 0x000fca00078e0213 */
[----:B------:R-:W-:-:S04]  /*62c0*/  IADD3 R0, R19, -0x900, RZ ;  /* 0xfffff70013007810 */ /* 0x000fc80007ffe0ff */
        /* <DEDUP_REMOVED lines=18> */
.L_x_63:
[----:B------:R-:W2:Y:S01]  /*63f0*/  S2R R4, SR_TID.X ;  /* 0x0000000000047919 */ /* 0x000ea20000002100 */
[----:B------:R-:W-:Y:S01]  /*6400*/  ULDC.64 UR4, c[0x0][0x730] ;  /* 0x0001cc0000047ab9 */ /* 0x000fe20000000a00 */
[----:B------:R-:W-:Y:S01]  /*6410*/  IADD3 R16, R16, 0x1f, RZ ;  /* 0x0000001f10107810 */ /* 0x000fe20007ffe0ff */
[----:B------:R-:W-:Y:S01]  /*6420*/  IMAD R5, R17, 0x10, R18 ;  /* 0x0000001011057824 */ /* 0x000fe200078e0212 */
[----:B------:R-:W-:-:S04]  /*6430*/  ISETP.NE.U32.AND P0, PT, RZ, UR4, PT ;  /* 0x00000004ff007c0c */ /* 0x000fc8000bf05070 */
[----:B------:R-:W-:-:S13]  /*6440*/  ISETP.NE.AND.EX P0, PT, RZ, UR5, PT, P0 ;  /* 0x00000005ff007c0c */ /* 0x000fda000bf05300 */
[----:B------:R-:W4:Y:S01]  /*6450*/  @P0 LDC R22, c[0x0][0x720] ;  /* 0x0001c800ff160b82 */ /* 0x000f220000000800 */
[----:B------:R-:W-:Y:S01]  /*6460*/  ISETP.GT.U32.AND P0, PT, R16, 0x3e, PT ;  /* 0x0000003e1000780c */ /* 0x000fe20003f04070 */
[----:B--2---:R-:W-:Y:S01]  /*6470*/  IMAD.SHL.U32 R0, R4, 0x10, RZ ;  /* 0x0000001004007824 */ /* 0x004fe200078e00ff */
[----:B---3--:R-:W-:-:S04]  /*6480*/  SHF.R.U32.HI R3, RZ, 0x1, R4 ;  /* 0x00000001ff037819 */ /* 0x008fc80000011604 */
[C---:B------:R-:W-:Y:S02]  /*6490*/  LOP3.LUT R2, R0.reuse, 0x40, RZ, 0xc0, !PT ;  /* 0x0000004000027812 */ /* 0x040fe400078ec0ff */
[----:B------:R-:W-:Y:S02]  /*64a0*/  LOP3.LUT R0, R0, 0x80, RZ, 0xc0, !PT ;  /* 0x0000008000007812 */ /* 0x000fe400078ec0ff */
[----:B------:R-:W-:Y:S01]  /*64b0*/  LOP3.LUT R2, R2, 0x8, R3, 0xf8, !PT ;  /* 0x0000000802027812 */ /* 0x000fe200078ef803 */
[----:B------:R-:W-:Y:S02]  /*64c0*/  IMAD.SHL.U32 R3, R4, 0x2, RZ ;  /* 0x0000000204037824 */ /* 0x000fe400078e00ff */
[----:B------:R-:W-:Y:S02]  /*64d0*/  IMAD.U32 R5, R5, 0x10, R0 ;  /* 0x0000001005057824 */ /* 0x000fe400078e0000 */
[-C--:B----4-:R-:W-:Y:S01]  /*64e0*/  FMUL R0, R23, R22.reuse ;  /* 0x0000001617007220 */ /* 0x090fe20000400000 */
[-C--:B------:R-:W-:Y:S01]  /*64f0*/  FMUL R4, R27, R22.reuse ;  /* 0x000000161b047220 */ /* 0x080fe20000400000 */
[----:B------:R-:W-:Y:S01]  /*6500*/  LOP3.LUT R2, R2, 0x8, R3, 0x78, !PT ;  /* 0x0000000802027812 */ /* 0x000fe200078e7803 */
[-C--:B------:R-:W-:Y:S01]  /*6510*/  FMUL R3, R57, R22.reuse ;  /* 0x0000001639037220 */ /* 0x080fe20000400000 */
[-C--:B------:R-:W-:Y:S01]  /*6520*/  FMUL R7, R59, R22.reuse ;  /* 0x000000163b077220 */ /* 0x080fe20000400000 */
[-C--:B------:R-:W-:Y:S01]  /*6530*/  FMUL R6, R25, R22.reuse ;  /* 0x0000001619067220 */ /* 0x080fe20000400000 */
[-C--:B------:R-:W-:Y:S01]  /*6540*/  FMUL R9, R61, R22.reuse ;  /* 0x000000163d097220 */ /* 0x080fe20000400000 */
[-C--:B------:R-:W-:Y:S01]  /*6550*/  FMUL R8, R29, R22.reuse ;  /* 0x000000161d087220 */ /* 0x080fe20000400000 */
[----:B------:R-:W-:Y:S01]  /*6560*/  FMUL R11, R63, R22 ;  /* 0x000000163f0b7220 */ /* 0x000fe20000400000 */
[----:B------:R-:W-:Y:S01]  /*6570*/  IMAD.IADD R2, R2, 0x1, R5 ;  /* 0x0000000102027824 */ /* 0x000fe200078e0205 */
[----:B-1----:R-:W-:-:S02]  /*6580*/  F2FP.BF16.F32.PACK_AB R12, R3, R0 ;  /* 0x00000000030c723e */ /* 0x002fc400000010ff */
[----:B------:R-:W-:Y:S02]  /*6590*/  F2FP.BF16.F32.PACK_AB R13, R7, R4 ;  /* 0x00000004070d723e */ /* 0x000fe400000010ff */
[----:B------:R-:W-:Y:S02]  /*65a0*/  F2FP.BF16.F32.PACK_AB R14, R9, R6 ;  /* 0x00000006090e723e */ /* 0x000fe400000010ff */
[----:B------:R-:W-:Y:S01]  /*65b0*/  F2FP.BF16.F32.PACK_AB R15, R11, R8 ;  /* 0x000000080b0f723e */ /* 0x000fe200000010ff */
[----:B------:R-:W-:Y:S06]  /*65c0*/  @P0 BRA `(.L_x_64) ;  /* 0x0000000000040947 */ /* 0x000fec0003800000 */
[----:B------:R-:W-:-:S04]  /*65d0*/  DEPBAR.LE SB0, 0x0 ;  /* 0x000080000000791a */ /* 0x000fc80000000000 */
.L_x_64:
[----:B------:R-:W-:Y:S05]  /*65e0*/  WARPSYNC.ALL ;  /* 0x0000000000007948 */ /* 0x000fea0003800000 */
[----:B------:R-:W-:Y:S01]  /*65f0*/  BAR.SYNC.DEFER_BLOCKING 0x1, 0x80 ;  /* 0x0042000000007b1d */ /* 0x000fe20000010000 */
[----:B------:R-:W-:-:S05]  /*6600*/  IMAD R2, R2, 0x2, R19 ;  /* 0x0000000202027824 */ /* 0x000fca00078e0213 */
[----:B------:R-:W-:Y:S01]  /*6610*/  BSSY B0, `(.L_x_65) ;  /* 0x0000015000007945 */ /* 0x000fe20003800000 */
[----:B------:R1:W-:Y:S01]  /*6620*/  STSM.16.M88.4 [R2+-0x900], R12 ;  /* 0xfff7000c02007844 */ /* 0x0003e20000000200 */
[----:B------:R-:W-:Y:S01]  /*6630*/  @!PT LDS RZ, [RZ] ;  /* 0x00000000fffff984 */ /* 0x000fe20000000800 */
[----:B------:R-:W-:Y:S01]  /*6640*/  @!PT LDS RZ, [RZ] ;  /* 0x00000000fffff984 */ /* 0x000fe20000000800 */
[----:B------:R-:W-:Y:S01]  /*6650*/  @!PT LDS RZ, [RZ] ;  /* 0x00000000fffff984 */ /* 0x000fe20000000800 */
[----:B------:R-:W-:Y:S01]  /*6660*/  @!PT LDS RZ, [RZ] ;  /* 0x00000000fffff984 */ /* 0x000fe20000000800 */
[----:B------:R2:W-:Y:S06]  /*6670*/  MEMBAR.ALL.CTA ;  /* 0x0000000000007992 */ /* 0x0005ec0000008000 */
[----:B--2---:R-:W2:Y:S02]  /*6680*/  FENCE.VIEW.ASYNC.S ;  /* 0x00000000000073c6 */ /* 0x004ea40000000000 */
[----:B--2---:R-:W-:Y:S06]  /*6690*/  BAR.SYNC.DEFER_BLOCKING 0x1, 0x80 ;  /* 0x0042000000007b1d */ /* 0x004fec0000010000 */
[----:B------:R-:W-:Y:S05]  /*66a0*/  @P0 BRA `(.L_x_66) ;  /* 0x00000000002c0947 */ /* 0x000fea0003800000 */
[----:B------:R-:W-:Y:S01]  /*66b0*/  S2UR UR12, SR_CTAID.Z ;  /* 0x00000000000c79c3 */ /* 0x000fe20000002700 */
[----:B------:R-:W-:Y:S01]  /*66c0*/  R2UR UR8, R19 ;  /* 0x00000000130872ca */ /* 0x000fe200000e0000 */
[----:B------:R-:W-:Y:S01]  /*66d0*/  ULDC.64 UR4, c[0x0][0x198] ;  /* 0x0000660000047ab9 */ /* 0x000fe20000000a00 */
[----:B------:R-:W-:Y:S02]  /*66e0*/  USHF.L.U32 UR10, UR37, 0x6, URZ ;  /* 0x00000006250a7899 */ /* 0x000fe4000800063f */
[----:B------:R-:W-:Y:S01]  /*66f0*/  UIADD3 UR4, UP0, UR4, 0x670, URZ ;  /* 0x0000067004047890 */ /* 0x000fe2000ff1e03f */
[----:B------:R-:W-:Y:S02]  /*6700*/  UMOV UR9, URZ ;  /* 0x0000003f00097c82 */ /* 0x000fe40008000000 */
[----:B------:R-:W2:Y:S01]  /*6710*/  S2UR UR11, SR_CTAID.Y ;  /* 0x00000000000b79c3 */ /* 0x000ea20000002600 */
[----:B------:R-:W-:-:S05]  /*6720*/  UIADD3.X UR5, URZ, UR5, URZ, UP0, !UPT ;  /* 0x000000053f057290 */ /* 0x000fca00087fe43f */
[----:B------:R-:W-:-:S09]  /*6730*/  UIADD3 UR8, UR8, -0x900, URZ ;  /* 0xfffff70008087890 */ /* 0x000fd2000fffe03f */
[----:B--2---:R2:W-:Y:S02]  /*6740*/  UTMASTG.4D [UR8], [UR4] ;  /* 0x00000008040073b5 */ /* 0x0045e40008018000 */
[----:B--2---:R0:W-:Y:S02]  /*6750*/  UTMACMDFLUSH ;  /* 0x00000000000079b7 */ /* 0x0041e40000000000 */
.L_x_66:
[----:B------:R-:W-:Y:S05]  /*6760*/  BSYNC B0 ;  /* 0x0000000000007941 */ /* 0x000fea0003800000 */
.L_x_65:
[----:B------:R-:W-:Y:S01]  /*6770*/  UIADD3 UR36, UR36, -0x1, URZ ;  /* 0xffffffff24247890 */ /* 0x000fe2000fffe03f */
[----:B------:R-:W-:-:S04]  /*6780*/  DEPBAR.LE SB0, 0x0 ;  /* 0x000080000000791a */ /* 0x000fc80000000000 */
[----:B------:R-:W-:-:S04]  /*6790*/  USHF.L.U32 UR4, UR36, 0x3, URZ ;  /* 0x0000000324047899 */ /* 0x000fc8000800063f */
[----:B------:R-:W-:-:S04]  /*67a0*/  ULOP3.LUT UR4, UR4, 0x8, URZ, 0xe2, !UPT ;  /* 0x0000000804047892 */ /* 0x000fc8000f8ee23f */
[----:B------:R-:W-:-:S06]  /*67b0*/  ULOP3.LUT UR4, UR4, 0x18, URZ, 0x3c, !UPT ;  /* 0x0000001804047892 */ /* 0x000fcc000f8e3c3f */
[----:B------:R-:W-:-:S04]  /*67c0*/  IMAD.U32 R0, RZ, RZ, UR4 ;  /* 0x00000004ff007e24 */ /* 0x000fc8000f8e00ff */
[----:B------:R-:W-:Y:S01]  /*67d0*/  SYNCS.ARRIVE.TRANS64.A1T0 RZ, [R0+UR38+0x3890], RZ ;  /* 0x003890ff00ff79a7 */ /* 0x000fe20008100026 */
[----:B------:R-:W-:Y:S05]  /*67e0*/  EXIT ;  /* 0x000000000000794d */ /* 0x000fea0003800000 */
.L_x_6:
[----:B------:R-:W-:-:S08]  /*67f0*/  UISETP.NE.AND UP0, UPT, UR10, 0x1, UPT ;  /* 0x000000010a00788c */ /* 0x000fd0000bf05270 */
[----:B------:R-:W1:-:S00]  /*6800*/  USETMAXREG.DEALLOC.CTAPOOL 0x18 ;  /* 0x00000018000079c8 */ /* 0x000e4000080e0500 */
[----:B------:R-:W-:-:S13]  /*6810*/  PLOP3.LUT P0, PT, PT, PT, UP0, 0x80, 0x0 ;  /* 0x000000000000781c */ /* 0x000fda0003f0f008 */
[----:B------:R-:W-:Y:S05]  /*6820*/  @P0 EXIT ;  /* 0x000000000000094d */ /* 0x000fea0003800000 */
[----:B------:R-:W2:Y:S01]  /*6830*/  S2UR UR11, SR_CTAID.X ;  /* 0x00000000000b79c3 */ /* 0x000ea20000002500 */
[----:B------:R-:W-:Y:S01]  /*6840*/  ULDC UR4, c[0x0][0x28c] ;  /* 0x0000a30000047ab9 */ /* 0x000fe20000000800 */
[----:B------:R-:W-:Y:S01]  /*6850*/  ELECT P3, URZ, PT ;  /* 0x00000000003f782f */ /* 0x000fe20003860000 */
[----:B------:R-:W-:Y:S01]  /*6860*/  BSSY B0, `(.L_x_67) ;  /* 0x0000030000007945 */ /* 0x000fe20003800000 */
[----:B------:R-:W-:Y:S01]  /*6870*/  UIADD3 UR5, UR4, 0x3f, URZ ;  /* 0x0000003f04057890 */ /* 0x000fe2000fffe03f */
[----:B-1----:R-:W-:Y:S02]  /*6880*/  CS2R R2, SRZ ;  /* 0x0000000000027805 */ /* 0x002fe4000001ff00 */
[----:B------:R-:W-:Y:S01]  /*6890*/  MOV R7, RZ ;  /* 0x000000ff00077202 */ /* 0x000fe20000000f00 */
[----:B------:R-:W-:Y:S01]  /*68a0*/  USHF.R.S32.HI UR7, URZ, 0x1f, UR5 ;  /* 0x0000001f3f077899 */ /* 0x000fe20008011405 */
[----:B------:R-:W1:Y:S03]  /*68b0*/  S2UR UR20, SR_CTAID.Y ;  /* 0x00000000001479c3 */ /* 0x000e660000002600 */
[----:B------:R-:W-:-:S04]  /*68c0*/  ULEA.HI UR7, UR7, UR5, URZ, 0x6 ;  /* 0x0000000507077291 */ /* 0x000fc8000f8f303f */
[----:B------:R-:W-:Y:S01]  /*68d0*/  USHF.R.S32.HI UR7, URZ, 0x6, UR7 ;  /* 0x000000063f077899 */ /* 0x000fe20008011407 */
[----:B------:R-:W3:Y:S01]  /*68e0*/  S2UR UR21, SR_CTAID.Z ;  /* 0x00000000001579c3 */ /* 0x000ee20000002700 */
[----:B--2---:R-:W-:-:S04]  /*68f0*/  USHF.L.U32 UR11, UR11, 0x7, URZ ;  /* 0x000000070b0b7899 */ /* 0x004fc8000800063f */
[----:B------:R-:W-:-:S04]  /*6900*/  UIADD3 UR4, UR11, 0xbf, URZ ;  /* 0x000000bf0b047890 */ /* 0x000fc8000fffe03f */
[----:B------:R-:W-:-:S04]  /*6910*/  USHF.R.U32.HI UR4, URZ, 0x6, UR4 ;  /* 0x000000063f047899 */ /* 0x000fc80008011604 */
[----:B------:R-:W-:-:S04]  /*6920*/  UISETP.LT.AND UP0, UPT, UR4, UR7, UPT ;  /* 0x000000070400728c */ /* 0x000fc8000bf01270 */
[----:B------:R-:W-:Y:S01]  /*6930*/  USEL UR4, UR4, UR7, UP0 ;  /* 0x0000000704047287 */ /* 0x000fe20008000000 */
[----:B-1-3--:R-:W-:Y:S11]  /*6940*/  @!P3 BRA `(.L_x_68) ;  /* 0x000000000084b947 */ /* 0x00aff60003800000 */
[----:B------:R-:W1:Y:S01]  /*6950*/  S2R R4, SR_CgaCtaId ;  /* 0x0000000000047919 */ /* 0x000e620000008800 */
[----:B------:R-:W-:Y:S01]  /*6960*/  MOV R3, 0x400 ;  /* 0x0000040000037802 */ /* 0x000fe20000000f00 */
[----:B------:R-:W-:-:S03]  /*6970*/  IMAD.MOV.U32 R5, RZ, RZ, 0x1 ;  /* 0x00000001ff057424 */ /* 0x000fc600078e00ff */
[----:B-1----:R-:W-:Y:S02]  /*6980*/  LEA R4, R4, R3, 0x18 ;  /* 0x0000000304047211 */ /* 0x002fe400078ec0ff */
[----:B------:R-:W-:-:S04]  /*6990*/  SHF.L.U32 R3, R5, 0x1f, RZ ;  /* 0x0000001f05037819 */ /* 0x000fc800000006ff */
[----:B------:R-:W1:Y:S02]  /*69a0*/  SYNCS.PHASECHK.TRANS64.TRYWAIT P0, [R4+URZ+0x3860], R3 ;  /* 0x00386003040075a7 */ /* 0x000e64000800017f */
[----:B-1----:R-:W-:Y:S05]  /*69b0*/  @!P0 BRA `(.L_x_69) ;  /* 0x0000001000848947 */ /* 0x002fea0003800000 */
.L_x_106:
[----:B------:R-:W-:Y:S01]  /*69c0*/  ULOP3.LUT UR5, UR6, 0x2, URZ, 0xfc, !UPT ;  /* 0x0000000206057892 */ /* 0x000fe2000f8efc3f */
[----:B-1----:R-:W-:-:S03]  /*69d0*/  @P2 IMAD.MOV.U32 R3, RZ, RZ, 0x800 ;  /* 0x00000800ff032424 */ /* 0x002fc600078e00ff */
[----:B------:R-:W-:Y:S01]  /*69e0*/  UPRMT UR5, UR5, 0x9910, URZ ;  /* 0x0000991005057896 */ /* 0x000fe2000800003f */
[----:B------:R1:W-:Y:S03]  /*69f0*/  @P2 SYNCS.ARRIVE.TRANS64 RZ, [R4+URZ+0x3850], R3 ;  /* 0x0038500304ff29a7 */ /* 0x0003e6000800003f */
[----:B------:R-:W-:-:S06]  /*6a00*/  UISETP.NE.AND UP0, UPT, UR5, 0x2, UPT ;  /* 0x000000020500788c */ /* 0x000fcc000bf05270 */
[----:B------:R-:W-:-:S13]  /*6a10*/  PLOP3.LUT P0, PT, PT, PT, UP0, 0x80, 0x0 ;  /* 0x000000000000781c */ /* 0x000fda0003f0f008 */
[----:B-1----:R-:W-:Y:S05]  /*6a20*/  @P0 BRA `(.L_x_70) ;  /* 0x0000000000040947 */ /* 0x002fea0003800000 */
[----:B------:R-:W-:Y:S01]  /*6a30*/  BPT.TRAP 0x1 ;  /* 0x000000040000795c */ /* 0x000fe20000300000 */
.L_x_70:
[----:B------:R-:W-:-:S04]  /*6a40*/  LOP3.LUT P0, RZ, R0, 0x1f, RZ, 0xc0, !PT ;  /* 0x0000001f00ff7812 */ /* 0x000fc8000780c0ff */
[----:B------:R-:W-:-:S13]  /*6a50*/  PLOP3.LUT P0, PT, P0, P2, PT, 0x2a, 0x0 ;  /* 0x000000000000781c */ /* 0x000fda0000704572 */
[----:B------:R-:W-:Y:S05]  /*6a60*/  @P0 BRA `(.L_x_71) ;  /* 0x0000000000040947 */ /* 0x000fea0003800000 */
[----:B------:R-:W-:Y:S01]  /*6a70*/  BPT.TRAP 0x1 ;  /* 0x000000040000795c */ /* 0x000fe20000300000 */
.L_x_71:
[----:B------:R-:W-:Y:S01]  /*6a80*/  R2UR UR8, R4 ;  /* 0x00000000040872ca */ /* 0x000fe200000e0000 */
[----:B------:R-:W-:Y:S01]  /*6a90*/  ULDC.64 UR12, c[0x0][0x198] ;  /* 0x00006600000c7ab9 */ /* 0x000fe20000000a00 */
[----:B------:R-:W-:Y:S01]  /*6aa0*/  UMOV UR16, 0x0 ;  /* 0x0000000000107882 */ /* 0x000fe20000000000 */
[----:B------:R-:W-:Y:S01]  /*6ab0*/  UIADD3 UR14, UP0, UR12, 0xf0, URZ ;  /* 0x000000f00c0e7890 */ /* 0x000fe2000ff1e03f */
[----:B------:R-:W-:Y:S01]  /*6ac0*/  IMAD.MOV.U32 R3, RZ, RZ, 0x1 ;  /* 0x00000001ff037424 */ /* 0x000fe200078e00ff */
[----:B------:R-:W-:Y:S01]  /*6ad0*/  UMOV UR17, 0x10000000 ;  /* 0x1000000000117882 */ /* 0x000fe20000000000 */
[----:B------:R-:W-:Y:S01]  /*6ae0*/  UMOV UR10, URZ ;  /* 0x0000003f000a7c82 */ /* 0x000fe20008000000 */
[----:B------:R-:W-:Y:S01]  /*6af0*/  UIADD3.X UR15, URZ, UR13, URZ, UP0, !UPT ;  /* 0x0000000d3f0f7290 */ /* 0x000fe200087fe43f */
[----:B------:R-:W-:Y:S01]  /*6b00*/  IMAD.MOV.U32 R7, RZ, RZ, 0x40 ;  /* 0x00000040ff077424 */ /* 0x000fe200078e00ff */
[----:B------:R-:W-:Y:S01]  /*6b10*/  UMOV UR12, UR20 ;  /* 0x00000014000c7c82 */ /* 0x000fe20008000000 */
[----:B------:R-:W-:-:S03]  /*6b20*/  UMOV UR13, UR21 ;  /* 0x00000015000d7c82 */ /* 0x000fc60008000000 */
[----:B------:R-:W-:-:S09]  /*6b30*/  UIADD3 UR9, UR8, 0x3850, URZ ;  /* 0x0000385008097890 */ /* 0x000fd2000fffe03f */
[----:B------:R1:W-:Y:S02]  /*6b40*/  UTMALDG.4D [UR8], [UR14], desc[UR16] ;  /* 0x000010080e0075b4 */ /* 0x0003e40008019000 */
[----:B-1----:R-:W-:Y:S01]  /*6b50*/  NOP ;  /* 0x0000000000007918 */ /* 0x002fe20000000000 */
.L_x_68:
[----:B------:R-:W-:Y:S05]  /*6b60*/  BSYNC B0 ;  /* 0x0000000000007941 */ /* 0x000fea0003800000 */
.L_x_67:
[----:B------:R-:W-:Y:S01]  /*6b70*/  ISETP.LT.AND P4, PT, RZ, UR4, P3 ;  /* 0x00000004ff007c0c */ /* 0x000fe20009f81270 */
[----:B------:R-:W-:-:S12]  /*6b80*/  BSSY B0, `(.L_x_72) ;  /* 0x0000022000007945 */ /* 0x000fd80003800000 */
[----:B------:R-:W-:Y:S05]  /*6b90*/  @!P4 BRA `(.L_x_73) ;  /* 0x000000000080c947 */ /* 0x000fea0003800000 */
[----:B------:R-:W1:Y:S01]  /*6ba0*/  S2R R5, SR_CgaCtaId ;  /* 0x0000000000057919 */ /* 0x000e620000008800 */
[----:B------:R-:W-:-:S04]  /*6bb0*/  MOV R2, 0x400 ;  /* 0x0000040000027802 */ /* 0x000fc80000000f00 */
[----:B-1----:R-:W-:Y:S01]  /*6bc0*/  LEA R2, R5, R2, 0x18 ;  /* 0x0000000205027211 */ /* 0x002fe200078ec0ff */
[----:B------:R-:W-:-:S05]  /*6bd0*/  IMAD.MOV.U32 R5, RZ, RZ, 0x1 ;  /* 0x00000001ff057424 */ /* 0x000fca00078e00ff */
[----:B------:R-:W-:-:S04]  /*6be0*/  SHF.L.U32 R5, R5, 0x1f, RZ ;  /* 0x0000001f05057819 */ /* 0x000fc800000006ff */
[----:B------:R-:W1:Y:S02]  /*6bf0*/  SYNCS.PHASECHK.TRANS64.TRYWAIT P0, [R2+URZ+0x3828], R5 ;  /* 0x00382805020075a7 */ /* 0x000e64000800017f */
[----:B-1----:R-:W-:Y:S05]  /*6c00*/  @!P0 BRA `(.L_x_74) ;  /* 0x0000001000048947 */ /* 0x002fea0003800000 */
.L_x_107:
[----:B------:R-:W-:Y:S01]  /*6c10*/  ULOP3.LUT UR5, UR6, 0x2, URZ, 0xfc, !UPT ;  /* 0x0000000206057892 */ /* 0x000fe2000f8efc3f */
[----:B-1----:R-:W-:-:S03]  /*6c20*/  @P2 MOV R5, 0x800 ;  /* 0x0000080000052802 */ /* 0x002fc60000000f00 */
[----:B------:R-:W-:Y:S01]  /*6c30*/  UPRMT UR5, UR5, 0x9910, URZ ;  /* 0x0000991005057896 */ /* 0x000fe2000800003f */
[----:B------:R1:W-:Y:S03]  /*6c40*/  @P2 SYNCS.ARRIVE.TRANS64 RZ, [R2+URZ+0x3800], R5 ;  /* 0x0038000502ff29a7 */ /* 0x0003e6000800003f */
[----:B------:R-:W-:-:S06]  /*6c50*/  UISETP.NE.AND UP0, UPT, UR5, 0x2, UPT ;  /* 0x000000020500788c */ /* 0x000fcc000bf05270 */
[----:B------:R-:W-:-:S13]  /*6c60*/  PLOP3.LUT P0, PT, PT, PT, UP0, 0x80, 0x0 ;  /* 0x000000000000781c */ /* 0x000fda0003f0f008 */
[----:B-1----:R-:W-:Y:S05]  /*6c70*/  @P0 BRA `(.L_x_75) ;  /* 0x0000000000040947 */ /* 0x002fea0003800000 */
[----:B------:R-:W-:Y:S01]  /*6c80*/  BPT.TRAP 0x1 ;  /* 0x000000040000795c */ /* 0x000fe20000300000 */
.L_x_75:
[----:B------:R-:W-:-:S04]  /*6c90*/  LOP3.LUT P0, RZ, R0, 0x1f, RZ, 0xc0, !PT ;  /* 0x0000001f00ff7812 */ /* 0x000fc8000780c0ff */
[----:B------:R-:W-:-:S13]  /*6ca0*/  PLOP3.LUT P0, PT, P0, P2, PT, 0x2a, 0x0 ;  /* 0x000000000000781c */ /* 0x000fda0000704572 */
[----:B------:R-:W-:Y:S05]  /*6cb0*/  @P0 BRA `(.L_x_76) ;  /* 0x0000000000040947 */ /* 0x000fea0003800000 */
[----:B------:R-:W-:Y:S01]  /*6cc0*/  BPT.TRAP 0x1 ;  /* 0x000000040000795c */ /* 0x000fe20000300000 */
.L_x_76:
        /* <DEDUP_REMOVED lines=8> */
[----:B------:R-:W-:-:S05]  /*6d50*/  UMOV UR19, URZ ;  /* 0x0000003f00137c82 */ /* 0x000fca0008000000 */
[----:B------:R-:W-:Y:S02]  /*6d60*/  UIADD3 UR16, UR17, 0x1000, URZ ;  /* 0x0000100011107890 */ /* 0x000fe4000fffe03f */
[----:B------:R-:W-:-:S09]  /*6d70*/  UIADD3 UR17, UR17, 0x3800, URZ ;  /* 0x0000380011117890 */ /* 0x000fd2000fffe03f */
[----:B------:R1:W-:Y:S02]  /*6d80*/  UTMALDG.4D [UR16], [UR8], desc[UR12] ;  /* 0x00000c10080075b4 */ /* 0x0003e40008019000 */
[----:B-1----:R-:W-:Y:S01]  /*6d90*/  NOP ;  /* 0x0000000000007918 */ /* 0x002fe20000000000 */
.L_x_73:
[----:B------:R-:W-:Y:S05]  /*6da0*/  BSYNC B0 ;  /* 0x0000000000007941 */ /* 0x000fea0003800000 */
.L_x_72:
[----:B------:R-:W-:Y:S04]  /*6db0*/  BSSY B0, `(.L_x_77) ;  /* 0x0000025000007945 */ /* 0x000fe80003800000 */
[----:B------:R-:W-:Y:S05]  /*6dc0*/  @!P3 BRA `(.L_x_78) ;  /* 0x00000000008cb947 */ /* 0x000fea0003800000 */
[----:B------:R-:W1:Y:S01]  /*6dd0*/  S2R R5, SR_CgaCtaId ;  /* 0x0000000000057919 */ /* 0x000e620000008800 */
[----:B------:R-:W-:-:S04]  /*6de0*/  MOV R4, 0x400 ;  /* 0x0000040000047802 */ /* 0x000fc80000000f00 */
[----:B-1----:R-:W-:Y:S01]  /*6df0*/  LEA R6, R5, R4, 0x18 ;  /* 0x0000000405067211 */ /* 0x002fe200078ec0ff */
[----:B------:R-:W-:-:S04]  /*6e00*/  IMAD.MOV.U32 R5, RZ, RZ, 0x1 ;  /* 0x00000001ff057424 */ /* 0x000fc800078e00ff */
[----:B------:R-:W-:Y:S01]  /*6e10*/  IMAD R4, R3, 0x8, R6 ;  /* 0x0000000803047824 */ /* 0x000fe200078e0206 */
[----:B------:R-:W-:-:S04]  /*6e20*/  SHF.L.U32 R5, R5, 0x1f, RZ ;  /* 0x0000001f05057819 */ /* 0x000fc800000006ff */
[----:B------:R-:W1:Y:S02]  /*6e30*/  SYNCS.PHASECHK.TRANS64.TRYWAIT P0, [R4+URZ+0x3860], R5 ;  /* 0x00386005040075a7 */ /* 0x000e64000800017f */
[----:B-1----:R-:W-:Y:S05]  /*6e40*/  @!P0 BRA `(.L_x_79) ;  /* 0x0000000c00888947 */ /* 0x002fea0003800000 */
.L_x_108:
        /* <DEDUP_REMOVED lines=8> */
.L_x_80:
[----:B------:R-:W-:-:S04]  /*6ed0*/  LOP3.LUT P0, RZ, R0, 0x1f, RZ, 0xc0, !PT ;  /* 0x0000001f00ff7812 */ /* 0x000fc8000780c0ff */
[----:B------:R-:W-:-:S13]  /*6ee0*/  PLOP3.LUT P0, PT, P0, P2, PT, 0x2a, 0x0 ;  /* 0x000000000000781c */ /* 0x000fda0000704572 */
[----:B------:R-:W-:Y:S05]  /*6ef0*/  @P0 BRA `(.L_x_81) ;  /* 0x0000000000040947 */ /* 0x000fea0003800000 */
[----:B------:R-:W-:Y:S01]  /*6f00*/  BPT.TRAP 0x1 ;  /* 0x000000040000795c */ /* 0x000fe20000300000 */
.L_x_81:
[----:B------:R-:W-:Y:S01]  /*6f10*/  R2UR UR16, R3 ;  /* 0x00000000031072ca */ /* 0x000fe200000e0000 */
[----:B------:R-:W-:Y:S01]  /*6f20*/  ULDC.64 UR8, c[0x0][0x198] ;  /* 0x0000660000087ab9 */ /* 0x000fe20000000a00 */
[----:B------:R-:W-:Y:S01]  /*6f30*/  R2UR UR5, R6 ;  /* 0x00000000060572ca */ /* 0x000fe200000e0000 */
[----:B------:R-:W-:Y:S01]  /*6f40*/  UIADD3 UR8, UP0, UR8, 0xf0, URZ ;  /* 0x000000f008087890 */ /* 0x000fe2000ff1e03f */
[----:B------:R-:W-:Y:S01]  /*6f50*/  R2UR UR19, R7 ;  /* 0x00000000071372ca */ /* 0x000fe200000e0000 */
[----:B------:R-:W-:Y:S01]  /*6f60*/  UMOV UR12, 0x0 ;  /* 0x00000000000c7882 */ /* 0x000fe20000000000 */
[----:B------:R-:W-:Y:S01]  /*6f70*/  R2UR UR17, R4 ;  /* 0x00000000041172ca */ /* 0x000fe200000e0000 */
[----:B------:R-:W-:Y:S01]  /*6f80*/  UIADD3.X UR9, URZ, UR9, URZ, UP0, !UPT ;  /* 0x000000093f097290 */ /* 0x000fe200087fe43f */
[----:B------:R-:W-:Y:S01]  /*6f90*/  UMOV UR13, 0x10000000 ;  /* 0x10000000000d7882 */ /* 0x000fe20000000000 */
[----:B------:R-:W-:-:S06]  /*6fa0*/  UMOV UR18, URZ ;  /* 0x0000003f00127c82 */ /* 0x000fcc0008000000 */
[----:B------:R-:W-:Y:S02]  /*6fb0*/  ULEA UR16, UR16, UR5, 0xb ;  /* 0x0000000510107291 */ /* 0x000fe4000f8e583f */
[----:B------:R-:W-:Y:S02]  /*6fc0*/  UIADD3 UR19, UR11, UR19, URZ ;  /* 0x000000130b137290 */ /* 0x000fe4000fffe03f */
[----:B------:R-:W-:-:S09]  /*6fd0*/  UIADD3 UR17, UR17, 0x3850, URZ ;  /* 0x0000385011117890 */ /* 0x000fd2000fffe03f */
[----:B------:R1:W-:Y:S02]  /*6fe0*/  UTMALDG.4D [UR16], [UR8], desc[UR12] ;  /* 0x00000c10080075b4 */ /* 0x0003e40008019000 */
[----:B-1----:R-:W-:Y:S01]  /*6ff0*/  NOP ;  /* 0x0000000000007918 */ /* 0x002fe20000000000 */
.L_x_78:
[----:B------:R-:W-:Y:S05]  /*7000*/  BSYNC B0 ;  /* 0x0000000000007941 */ /* 0x000fea0003800000 */
.L_x_77:
[----:B------:R-:W-:Y:S01]  /*7010*/  BSSY B0, `(.L_x_82) ;  /* 0x0000027000007945 */ /* 0x000fe20003800000 */
[----:B------:R-:W-:-:S03]  /*7020*/  IMAD.MOV.U32 R8, RZ, RZ, RZ ;  /* 0x000000ffff087224 */ /* 0x000fc600078e00ff */
[----:B------:R-:W-:Y:S05]  /*7030*/  @!P4 BRA `(.L_x_83) ;  /* 0x000000000090c947 */ /* 0x000fea0003800000 */
[----:B------:R-:W1:Y:S01]  /*7040*/  S2R R4, SR_CgaCtaId ;  /* 0x0000000000047919 */ /* 0x000e620000008800 */
[----:B------:R-:W-:-:S04]  /*7050*/  MOV R3, 0x400 ;  /* 0x0000040000037802 */ /* 0x000fc80000000f00 */
[----:B-1----:R-:W-:Y:S02]  /*7060*/  LEA R5, R4, R3, 0x18 ;  /* 0x0000000304057211 */ /* 0x002fe400078ec0ff */
[----:B------:R-:W-:-:S03]  /*7070*/  MOV R4, 0x1 ;  /* 0x0000000100047802 */ /* 0x000fc60000000f00 */
[----:B------:R-:W-:Y:S01]  /*7080*/  IMAD R3, R2, 0x8, R5 ;  /* 0x0000000802037824 */ /* 0x000fe200078e0205 */
[----:B------:R-:W-:-:S04]  /*7090*/  SHF.L.U32 R4, R4, 0x1f, RZ ;  /* 0x0000001f04047819 */ /* 0x000fc800000006ff */
[----:B------:R-:W1:Y:S02]  /*70a0*/  SYNCS.PHASECHK.TRANS64.TRYWAIT P0, [R3+URZ+0x3828], R4 ;  /* 0x00382804030075a7 */ /* 0x000e64000800017f */
[----:B-1----:R-:W-:Y:S05]  /*70b0*/  @!P0 BRA `(.L_x_84) ;  /* 0x0000000c00008947 */ /* 0x002fea0003800000 */
.L_x_109:
        /* <DEDUP_REMOVED lines=8> */
.L_x_85:
[----:B------:R-:W-:-:S04]  /*7140*/  LOP3.LUT P0, RZ, R0, 0x1f, RZ, 0xc0, !PT ;  /* 0x0000001f00ff7812 */ /* 0x000fc8000780c0ff */
[----:B------:R-:W-:-:S13]  /*7150*/  PLOP3.LUT P0, PT, P0, P2, PT, 0x2a, 0x0 ;  /* 0x000000000000781c */ /* 0x000fda0000704572 */
[----:B------:R-:W-:Y:S05]  /*7160*/  @P0 BRA `(.L_x_86) ;  /* 0x0000000000040947 */ /* 0x000fea0003800000 */
[----:B------:R-:W-:Y:S01]  /*7170*/  BPT.TRAP 0x1 ;  /* 0x000000040000795c */ /* 0x000fe20000300000 */
.L_x_86:
[C---:B------:R-:W-:Y:S01]  /*7180*/  IMAD R5, R2.reuse, 0x800, R5 ;  /* 0x0000080002057824 */ /* 0x040fe200078e0205 */
[----:B------:R-:W-:Y:S01]  /*7190*/  R2UR UR17, R3 ;  /* 0x00000000031172ca */ /* 0x000fe200000e0000 */
[----:B------:R-:W-:Y:S01]  /*71a0*/  ULDC.64 UR8, c[0x0][0x198] ;  /* 0x0000660000087ab9 */ /* 0x000fe20000000a00 */
[----:B------:R-:W-:Y:S01]  /*71b0*/  UMOV UR12, 0x0 ;  /* 0x00000000000c7882 */ /* 0x000fe20000000000 */
[----:B------:R-:W-:Y:S01]  /*71c0*/  UIADD3 UR8, UP0, UR8, 0x2f0, URZ ;  /* 0x000002f008087890 */ /* 0x000fe2000ff1e03f */
[----:B------:R-:W-:Y:S01]  /*71d0*/  R2UR UR16, R5 ;  /* 0x00000000051072ca */ /* 0x000fe200000e0000 */
[----:B------:R-:W-:Y:S01]  /*71e0*/  UMOV UR13, 0x10000000 ;  /* 0x10000000000d7882 */ /* 0x000fe20000000000 */
[----:B------:R-:W-:Y:S01]  /*71f0*/  UMOV UR18, URZ ;  /* 0x0000003f00127c82 */ /* 0x000fe20008000000 */
[----:B------:R-:W-:Y:S01]  /*7200*/  UIADD3.X UR9, URZ, UR9, URZ, UP0, !UPT ;  /* 0x000000093f097290 */ /* 0x000fe200087fe43f */
[----:B------:R-:W-:Y:S01]  /*7210*/  IMAD.MOV.U32 R8, RZ, RZ, 0x1 ;  /* 0x00000001ff087424 */ /* 0x000fe200078e00ff */
[----:B------:R-:W-:Y:S01]  /*7220*/  UMOV UR19, URZ ;  /* 0x0000003f00137c82 */ /* 0x000fe20008000000 */
[----:B------:R-:W-:-:S03]  /*7230*/  VIADD R2, R2, 0x1 ;  /* 0x0000000102027836 */ /* 0x000fc60000000000 */
[----:B------:R-:W-:-:S04]  /*7240*/  UIADD3 UR17, UR17, 0x3800, URZ ;  /* 0x0000380011117890 */ /* 0x000fc8000fffe03f */
[----:B------:R-:W-:-:S09]  /*7250*/  UIADD3 UR16, UR16, 0x1000, URZ ;  /* 0x0000100010107890 */ /* 0x000fd2000fffe03f */
[----:B------:R1:W-:Y:S02]  /*7260*/  UTMALDG.4D [UR16], [UR8], desc[UR12] ;  /* 0x00000c10080075b4 */ /* 0x0003e40008019000 */
[----:B-1----:R-:W-:Y:S01]  /*7270*/  NOP ;  /* 0x0000000000007918 */ /* 0x002fe20000000000 */
.L_x_83:
[----:B------:R-:W-:Y:S05]  /*7280*/  BSYNC B0 ;  /* 0x0000000000007941 */ /* 0x000fea0003800000 */
.L_x_82:
[----:B------:R-:W-:-:S04]  /*7290*/  MOV R3, UR4 ;  /* 0x0000000400037c02 */ /* 0x000fc80008000f00 */
[----:B------:R-:W-:-:S13]  /*72a0*/  ISETP.GE.AND P0, PT, R3, 0x2, PT ;  /* 0x000000020300780c */ /* 0x000fda0003f06270 */
[----:B------:R-:W-:Y:S05]  /*72b0*/  @!P0 EXIT ;  /* 0x000000000000894d */ /* 0x000fea0003800000 */
[----:B------:R-:W-:Y:S01]  /*72c0*/  USHF.L.U32 UR5, UR4, 0x1, URZ ;  /* 0x0000000104057899 */ /* 0x000fe2000800063f */
[----:B------:R-:W-:Y:S01]  /*72d0*/  IMAD.U32 R3, RZ, RZ, UR6 ;  /* 0x00000006ff037e24 */ /* 0x000fe2000f8e00ff */
[----:B------:R-:W-:Y:S01]  /*72e0*/  LOP3.LUT P0, RZ, R0, 0x1f, RZ, 0xc0, !PT ;  /* 0x0000001f00ff7812 */ /* 0x000fe2000780c0ff */
[----:B------:R-:W-:Y:S01]  /*72f0*/  BSSY B0, `(.L_x_87) ;  /* 0x0000056000007945 */ /* 0x000fe20003800000 */
[----:B------:R-:W-:Y:S02]  /*7300*/  IMAD.MOV.U32 R0, RZ, RZ, 0x1 ;  /* 0x00000001ff007424 */ /* 0x000fe400078e00ff */
[----:B------:R-:W-:Y:S01]  /*7310*/  PLOP3.LUT P0, PT, P0, P2, PT, 0x2a, 0x0 ;  /* 0x000000000000781c */ /* 0x000fe20000704572 */
[----:B------:R-:W-:Y:S01]  /*7320*/  IMAD.U32 R9, RZ, RZ, UR5 ;  /* 0x00000005ff097e24 */ /* 0x000fe2000f8e00ff */
[----:B------:R-:W-:-:S11]  /*7330*/  LOP3.LUT R3, R3, 0x2, RZ, 0xfc, !PT ;  /* 0x0000000203037812 */ /* 0x000fd600078efcff */
.L_x_98:
[----:B------:R-:W-:Y:S04]  /*7340*/  BSSY B1, `(.L_x_88) ;  /* 0x0000025000017945 */ /* 0x000fe80003800000 */
[----:B------:R-:W-:Y:S05]  /*7350*/  @!P3 BRA `(.L_x_89) ;  /* 0x00000000008cb947 */ /* 0x000fea0003800000 */
[----:B------:R-:W1:Y:S01]  /*7360*/  S2R R5, SR_CgaCtaId ;  /* 0x0000000000057919 */ /* 0x000e620000008800 */
[----:B------:R-:W-:-:S04]  /*7370*/  MOV R4, 0x400 ;  /* 0x0000040000047802 */ /* 0x000fc80000000f00 */
[----:B-1----:R-:W-:Y:S02]  /*7380*/  LEA R5, R5, R4, 0x18 ;  /* 0x0000000405057211 */ /* 0x002fe400078ec0ff */
[----:B------:R-:W-:-:S03]  /*7390*/  SHF.L.U32 R4, R0, 0x1f, RZ ;  /* 0x0000001f00047819 */ /* 0x000fc600000006ff */
[----:B------:R-:W-:-:S04]  /*73a0*/  IMAD R7, R2, 0x8, R5 ;  /* 0x0000000802077824 */ /* 0x000fc800078e0205 */
[----:B------:R-:W1:Y:S02]  /*73b0*/  SYNCS.PHASECHK.TRANS64.TRYWAIT P4, [R7+URZ+0x3828], R4 ;  /* 0x00382804070075a7 */ /* 0x000e64000808017f */
[----:B-1----:R-:W-:Y:S05]  /*73c0*/  @!P4 BRA `(.L_x_90) ;  /* 0x000000080050c947 */ /* 0x002fea0003800000 */
.L_x_110:
[----:B-1----:R-:W-:-:S04]  /*73d0*/  @P2 IMAD.MOV.U32 R4, RZ, RZ, 0x800 ;  /* 0x00000800ff042424 */ /* 0x002fc800078e00ff */
[----:B------:R1:W-:Y:S02]  /*73e0*/  @P2 SYNCS.ARRIVE.TRANS64 RZ, [R7+URZ+0x3800], R4 ;  /* 0x0038000407ff29a7 */ /* 0x0003e4000800003f */
[----:B-1----:R-:W-:-:S04]  /*73f0*/  PRMT R4, R3, 0x9910, RZ ;  /* 0x0000991003047816 */ /* 0x002fc800000000ff */
[----:B------:R-:W-:-:S13]  /*7400*/  ISETP.NE.AND P4, PT, R4, 0x2, PT ;  /* 0x000000020400780c */ /* 0x000fda0003f85270 */
[----:B------:R-:W-:Y:S05]  /*7410*/  @P4 BRA `(.L_x_91) ;  /* 0x0000000000044947 */ /* 0x000fea0003800000 */
[----:B------:R-:W-:Y:S01]  /*7420*/  BPT.TRAP 0x1 ;  /* 0x000000040000795c */ /* 0x000fe20000300000 */
.L_x_91:
[----:B------:R-:W-:Y:S05]  /*7430*/  @P0 BRA `(.L_x_92) ;  /* 0x0000000000040947 */ /* 0x000fea0003800000 */
[----:B------:R-:W-:Y:S01]  /*7440*/  BPT.TRAP 0x1 ;  /* 0x000000040000795c */ /* 0x000fe20000300000 */
.L_x_92:
[----:B------:R-:W-:Y:S01]  /*7450*/  LEA R5, R2, R5, 0xb ;  /* 0x0000000502057211 */ /* 0x000fe200078e58ff */
[----:B------:R-:W-:Y:S01]  /*7460*/  ULDC.64 UR8, c[0x0][0x198] ;  /* 0x0000660000087ab9 */ /* 0x000fe20000000a00 */
[----:B------:R-:W-:Y:S01]  /*7470*/  R2UR UR17, R7 ;  /* 0x00000000071172ca */ /* 0x000fe200000e0000 */
[----:B------:R-:W-:Y:S01]  /*7480*/  UIADD3 UR8, UP0, UR8, 0x1f0, URZ ;  /* 0x000001f008087890 */ /* 0x000fe2000ff1e03f */
[----:B------:R-:W-:Y:S01]  /*7490*/  R2UR UR16, R5 ;  /* 0x00000000051072ca */ /* 0x000fe200000e0000 */
[----:B------:R-:W-:Y:S01]  /*74a0*/  UMOV UR12, 0x0 ;  /* 0x00000000000c7882 */ /* 0x000fe20000000000 */
[----:B------:R-:W-:Y:S01]  /*74b0*/  R2UR UR19, R8 ;  /* 0x00000000081372ca */ /* 0x000fe200000e0000 */
[----:B------:R-:W-:Y:S01]  /*74c0*/  UIADD3.X UR9, URZ, UR9, URZ, UP0, !UPT ;  /* 0x000000093f097290 */ /* 0x000fe200087fe43f */
[----:B------:R-:W-:Y:S01]  /*74d0*/  VIADD R2, R2, 0x1 ;  /* 0x0000000102027836 */ /* 0x000fe20000000000 */
[----:B------:R-:W-:Y:S01]  /*74e0*/  UMOV UR13, 0x10000000 ;  /* 0x10000000000d7882 */ /* 0x000fe20000000000 */
[----:B------:R-:W-:-:S03]  /*74f0*/  UMOV UR18, URZ ;  /* 0x0000003f00127c82 */ /* 0x000fc60008000000 */
[C---:B------:R-:W-:Y:S02]  /*7500*/  ISETP.NE.AND P4, PT, R2.reuse, 0x5, PT ;  /* 0x000000050200780c */ /* 0x040fe40003f85270 */
[----:B------:R-:W-:Y:S02]  /*7510*/  UIADD3 UR17, UR17, 0x3800, URZ ;  /* 0x0000380011117890 */ /* 0x000fe4000fffe03f */
[----:B------:R-:W-:Y:S01]  /*7520*/  UIADD3 UR16, UR16, 0x1000, URZ ;  /* 0x0000100010107890 */ /* 0x000fe2000fffe03f */
[----:B------:R-:W-:Y:S01]  /*7530*/  SEL R5, RZ, 0x1, P4 ;  /* 0x00000001ff057807 */ /* 0x000fe20002000000 */
[----:B------:R-:W-:Y:S01]  /*7540*/  USHF.L.U32 UR19, UR19, 0x6, URZ ;  /* 0x0000000613137899 */ /* 0x000fe2000800063f */
[----:B------:R-:W-:Y:S02]  /*7550*/  SEL R2, R2, RZ, P4 ;  /* 0x000000ff02027207 */ /* 0x000fe40002000000 */
[----:B------:R-:W-:-:S06]  /*7560*/  LOP3.LUT R0, R0, R5, RZ, 0x3c, !PT ;  /* 0x0000000500007212 */ /* 0x000fcc00078e3cff */
[----:B------:R1:W-:Y:S02]  /*7570*/  UTMALDG.4D [UR16], [UR8], desc[UR12] ;  /* 0x00000c10080075b4 */ /* 0x0003e40008019000 */
[----:B-1----:R-:W-:Y:S01]  /*7580*/  NOP ;  /* 0x0000000000007918 */ /* 0x002fe20000000000 */
.L_x_89:
[----:B------:R-:W-:Y:S05]  /*7590*/  BSYNC B1 ;  /* 0x0000000000017941 */ /* 0x000fea0003800000 */
.L_x_88:
[----:B------:R-:W-:Y:S01]  /*75a0*/  ISETP.LT.OR P4, PT, R9, 0x4, !P3 ;  /* 0x000000040900780c */ /* 0x000fe20005f81670 */
[----:B------:R-:W-:-:S12]  /*75b0*/  BSSY B1, `(.L_x_93) ;  /* 0x0000026000017945 */ /* 0x000fd80003800000 */
[----:B------:R-:W-:Y:S05]  /*75c0*/  @P4 BRA `(.L_x_94) ;  /* 0x0000000000904947 */ /* 0x000fea0003800000 */
[----:B------:R-:W1:Y:S01]  /*75d0*/  S2R R5, SR_CgaCtaId ;  /* 0x0000000000057919 */ /* 0x000e620000008800 */
[----:B------:R-:W-:Y:S02]  /*75e0*/  MOV R4, 0x400 ;  /* 0x0000040000047802 */ /* 0x000fe40000000f00 */
[----:B------:R-:W-:Y:S02]  /*75f0*/  SHF.L.U32 R7, R0, 0x1f, RZ ;  /* 0x0000001f00077819 */ /* 0x000fe400000006ff */
[----:B-1----:R-:W-:-:S05]  /*7600*/  LEA R5, R5, R4, 0x18 ;  /* 0x0000000405057211 */ /* 0x002fca00078ec0ff */
[----:B------:R-:W-:-:S04]  /*7610*/  IMAD R4, R2, 0x8, R5 ;  /* 0x0000000802047824 */ /* 0x000fc800078e0205 */
[----:B------:R-:W1:Y:S02]  /*7620*/  SYNCS.PHASECHK.TRANS64.TRYWAIT P4, [R4+URZ+0x3828], R7 ;  /* 0x00382807040075a7 */ /* 0x000e64000808017f */
[----:B-1----:R-:W-:Y:S05]  /*7630*/  @!P4 BRA `(.L_x_95) ;  /* 0x0000000400c8c947 */ /* 0x002fea0003800000 */
.L_x_111:
[----:B------:R-:W-:Y:S01]  /*7640*/  PRMT R6, R3, 0x9910, RZ ;  /* 0x0000991003067816 */ /* 0x000fe200000000ff */
[----:B-1----:R-:W-:-:S03]  /*7650*/  @P1 IMAD.MOV.U32 R7, RZ, RZ, 0x800 ;  /* 0x00000800ff071424 */ /* 0x002fc600078e00ff */
[----:B------:R-:W-:Y:S01]  /*7660*/  ISETP.NE.AND P4, PT, R6, 0x2, PT ;  /* 0x000000020600780c */ /* 0x000fe20003f85270 */
[----:B------:R1:W-:-:S12]  /*7670*/  @P1 SYNCS.ARRIVE.TRANS64 RZ, [R4+URZ+0x3800], R7 ;  /* 0x0038000704ff19a7 */ /* 0x0003d8000800003f */
[----:B-1----:R-:W-:Y:S05]  /*7680*/  @P4 BRA `(.L_x_96) ;  /* 0x0000000000044947 */ /* 0x002fea0003800000 */
[----:B------:R-:W-:Y:S01]  /*7690*/  BPT.TRAP 0x1 ;  /* 0x000000040000795c */ /* 0x000fe20000300000 */
.L_x_96:
[----:B------:R-:W-:Y:S05]  /*76a0*/  @P0 BRA `(.L_x_97) ;  /* 0x0000000000040947 */ /* 0x000fea0003800000 */
[----:B------:R-:W-:Y:S01]  /*76b0*/  BPT.TRAP 0x1 ;  /* 0x000000040000795c */ /* 0x000fe20000300000 */
.L_x_97:
[----:B------:R-:W-:Y:S01]  /*76c0*/  IMAD R5, R2, 0x800, R5 ;  /* 0x0000080002057824 */ /* 0x000fe200078e0205 */
[----:B------:R-:W-:Y:S01]  /*76d0*/  R2UR UR17, R4 ;  /* 0x00000000041172ca */ /* 0x000fe200000e0000 */
[----:B------:R-:W-:Y:S01]  /*76e0*/  ULDC.64 UR8, c[0x0][0x198] ;  /* 0x0000660000087ab9 */ /* 0x000fe20000000a00 */
[----:B------:R-:W-:Y:S01]  /*76f0*/  R2UR UR19, R8 ;  /* 0x00000000081372ca */ /* 0x000fe200000e0000 */
[----:B------:R-:W-:Y:S01]  /*7700*/  UIADD3 UR8, UP0, UR8, 0x2f0, URZ ;  /* 0x000002f008087890 */ /* 0x000fe2000ff1e03f */
[----:B------:R-:W-:Y:S01]  /*7710*/  R2UR UR16, R5 ;  /* 0x00000000051072ca */ /* 0x000fe200000e0000 */
[----:B------:R-:W-:Y:S01]  /*7720*/  UMOV UR12, 0x0 ;  /* 0x00000000000c7882 */ /* 0x000fe20000000000 */
[----:B------:R-:W-:Y:S01]  /*7730*/  UMOV UR13, 0x10000000 ;  /* 0x10000000000d7882 */ /* 0x000fe20000000000 */
[----:B------:R-:W-:Y:S01]  /*7740*/  UIADD3.X UR9, URZ, UR9, URZ, UP0, !UPT ;  /* 0x000000093f097290 */ /* 0x000fe200087fe43f */
[----:B------:R-:W-:Y:S01]  /*7750*/  VIADD R2, R2, 0x1 ;  /* 0x0000000102027836 */ /* 0x000fe20000000000 */
[----:B------:R-:W-:Y:S01]  /*7760*/  UMOV UR18, URZ ;  /* 0x0000003f00127c82 */ /* 0x000fe20008000000 */
[----:B------:R-:W-:-:S03]  /*7770*/  IADD3 R8, R8, 0x1, RZ ;  /* 0x0000000108087810 */ /* 0x000fc60007ffe0ff */
[----:B------:R-:W-:Y:S01]  /*7780*/  UIADD3 UR17, UR17, 0x3800, URZ ;  /* 0x0000380011117890 */ /* 0x000fe2000fffe03f */
[C---:B------:R-:W-:Y:S01]  /*7790*/  ISETP.NE.AND P4, PT, R2.reuse, 0x5, PT ;  /* 0x000000050200780c */ /* 0x040fe20003f85270 */
[----:B------:R-:W-:Y:S02]  /*77a0*/  USHF.L.U32 UR19, UR19, 0x6, URZ ;  /* 0x0000000613137899 */ /* 0x000fe4000800063f */
[----:B------:R-:W-:Y:S01]  /*77b0*/  UIADD3 UR16, UR16, 0x1000, URZ ;  /* 0x0000100010107890 */ /* 0x000fe2000fffe03f */
[----:B------:R-:W-:Y:S02]  /*77c0*/  SEL R5, RZ, 0x1, P4 ;  /* 0x00000001ff057807 */ /* 0x000fe40002000000 */
[----:B------:R-:W-:Y:S02]  /*77d0*/  SEL R2, R2, RZ, P4 ;  /* 0x000000ff02027207 */ /* 0x000fe40002000000 */
[----:B------:R-:W-:-:S04]  /*77e0*/  LOP3.LUT R0, R0, R5, RZ, 0x3c, !PT ;  /* 0x0000000500007212 */ /* 0x000fc800078e3cff */
[----:B------:R1:W-:Y:S02]  /*77f0*/  UTMALDG.4D [UR16], [UR8], desc[UR12] ;  /* 0x00000c10080075b4 */ /* 0x0003e40008019000 */
[----:B-1----:R-:W-:Y:S01]  /*7800*/  NOP ;  /* 0x0000000000007918 */ /* 0x002fe20000000000 */
.L_x_94:
[----:B------:R-:W-:Y:S05]  /*7810*/  BSYNC B1 ;  /* 0x0000000000017941 */ /* 0x000fea0003800000 */
.L_x_93:
[C---:B------:R-:W-:Y:S01]  /*7820*/  ISETP.GT.AND P4, PT, R9.reuse, 0x4, PT ;  /* 0x000000040900780c */ /* 0x040fe20003f84270 */
[----:B------:R-:W-:-:S12]  /*7830*/  VIADD R9, R9, 0xfffffffe ;  /* 0xfffffffe09097836 */ /* 0x000fd80000000000 */
[----:B------:R-:W-:Y:S05]  /*7840*/  @P4 BRA `(.L_x_98) ;  /* 0xfffffff800bc4947 */ /* 0x000fea000383ffff */
[----:B------:R-:W-:Y:S05]  /*7850*/  BSYNC B0 ;  /* 0x0000000000007941 */ /* 0x000fea0003800000 */
.L_x_87:
[----:B------:R-:W-:Y:S05]  /*7860*/  EXIT ;  /* 0x000000000000794d */ /* 0x000fea0003800000 */
.L_x_15:
[----:B-1----:R-:W-:-:S04]  /*7870*/  IMAD.U32 R7, RZ, RZ, UR6 ;  /* 0x00000006ff077e24 */ /* 0x002fc8000f8e00ff */
[----:B------:R1:W2:Y:S03]  /*7880*/  SYNCS.PHASECHK.TRANS64.TRYWAIT P1, [R7+URZ+0x3850], R6 ;  /* 0x00385006070075a7 */ /* 0x0002a6000802017f */
[----:B--2---:R-:W-:Y:S05]  /*7890*/  @!P1 NANOSLEEP.SYNCS 0x989680 ;  /* 0x009896800000995d */ /* 0x004fea0003900000 */
[----:B------:R-:W2:Y:S02]  /*78a0*/  @!P1 SYNCS.PHASECHK.TRANS64 P1, [R7+URZ+0x3850], R6 ;  /* 0x00385006070095a7 */ /* 0x000ea4000802007f */
[----:B--2---:R-:W-:Y:S05]  /*78b0*/  @!P1 BRA `(.L_x_15) ;  /* 0xfffffffc00ec9947 */ /* 0x004fea000383ffff */
[----:B------:R-:W-:Y:S05]  /*78c0*/  BRA `(.L_x_99) ;  /* 0xffffff9400787947 */ /* 0x000fea000383ffff */
.L_x_17:
[----:B--2---:R-:W-:-:S04]  /*78d0*/  IMAD.U32 R2, RZ, RZ, UR38 ;  /* 0x00000026ff027e24 */ /* 0x004fc8000f8e00ff */
[----:B------:R2:W3:Y:S03]  /*78e0*/  SYNCS.PHASECHK.TRANS64.TRYWAIT P1, [R2+URZ+0x3800], R9 ;  /* 0x00380009020075a7 */ /* 0x0004e6000802017f */
[----:B---3--:R-:W-:Y:S05]  /*78f0*/  @!P1 NANOSLEEP.SYNCS 0x989680 ;  /* 0x009896800000995d */ /* 0x008fea0003900000 */
[----:B------:R-:W3:Y:S02]  /*7900*/  @!P1 SYNCS.PHASECHK.TRANS64 P1, [R2+URZ+0x3800], R9 ;  /* 0x00380009020095a7 */ /* 0x000ee4000802007f */
[----:B---3--:R-:W-:Y:S05]  /*7910*/  @!P1 BRA `(.L_x_17) ;  /* 0xfffffffc00ec9947 */ /* 0x008fea000383ffff */
[----:B------:R-:W-:Y:S05]  /*7920*/  BRA `(.L_x_100) ;  /* 0xffffff9400847947 */ /* 0x000fea000383ffff */
.L_x_18:
[----:B-1----:R-:W-:-:S04]  /*7930*/  IMAD.U32 R7, RZ, RZ, UR16 ;  /* 0x00000010ff077e24 */ /* 0x002fc8000f8e00ff */
[----:B------:R1:W2:Y:S03]  /*7940*/  SYNCS.PHASECHK.TRANS64.TRYWAIT P1, [R7+URZ+-0x8], R2 ;  /* 0xfffff802070075a7 */ /* 0x0002a6000802017f */
[----:B--2---:R-:W-:Y:S05]  /*7950*/  @!P1 NANOSLEEP.SYNCS 0x989680 ;  /* 0x009896800000995d */ /* 0x004fea0003900000 */
[----:B------:R-:W2:Y:S02]  /*7960*/  @!P1 SYNCS.PHASECHK.TRANS64 P1, [R7+URZ+-0x8], R2 ;  /* 0xfffff802070095a7 */ /* 0x000ea4000802007f */
[----:B--2---:R-:W-:Y:S05]  /*7970*/  @!P1 BRA `(.L_x_18) ;  /* 0xfffffffc00ec9947 */ /* 0x004fea000383ffff */
[----:B------:R-:W-:Y:S05]  /*7980*/  BRA `(.L_x_101) ;  /* 0xffffff9400807947 */ /* 0x000fea000383ffff */
.L_x_20:
[----:B-1----:R-:W-:-:S04]  /*7990*/  IMAD.U32 R10, RZ, RZ, UR38 ;  /* 0x00000026ff0a7e24 */ /* 0x002fc8000f8e00ff */
[----:B------:R1:W2:Y:S03]  /*79a0*/  SYNCS.PHASECHK.TRANS64.TRYWAIT P1, [R10+URZ+0x3808], R9 ;  /* 0x003808090a0075a7 */ /* 0x0002a6000802017f */
[----:B--2---:R-:W-:Y:S05]  /*79b0*/  @!P1 NANOSLEEP.SYNCS 0x989680 ;  /* 0x009896800000995d */ /* 0x004fea0003900000 */
[----:B------:R-:W2:Y:S02]  /*79c0*/  @!P1 SYNCS.PHASECHK.TRANS64 P1, [R10+URZ+0x3808], R9 ;  /* 0x003808090a0095a7 */ /* 0x000ea4000802007f */
[----:B--2---:R-:W-:Y:S05]  /*79d0*/  @!P1 BRA `(.L_x_20) ;  /* 0xfffffffc00ec9947 */ /* 0x004fea000383ffff */
[----:B------:R-:W-:Y:S05]  /*79e0*/  BRA `(.L_x_102) ;  /* 0xffffffa800bc7947 */ /* 0x000fea000383ffff */
.L_x_25:
[----:B-1----:R-:W-:-:S04]  /*79f0*/  MOV R4, UR6 ;  /* 0x0000000600047c02 */ /* 0x002fc80008000f00 */
[----:B------:R1:W2:Y:S03]  /*7a00*/  SYNCS.PHASECHK.TRANS64.TRYWAIT P2, [R4+URZ+0x3800], R3 ;  /* 0x00380003040075a7 */ /* 0x0002a6000804017f */
[----:B--2---:R-:W-:Y:S05]  /*7a10*/  @!P2 NANOSLEEP.SYNCS 0x989680 ;  /* 0x009896800000a95d */ /* 0x004fea0003900000 */
[----:B------:R-:W2:Y:S02]  /*7a20*/  @!P2 SYNCS.PHASECHK.TRANS64 P2, [R4+URZ+0x3800], R3 ;  /* 0x003800030400a5a7 */ /* 0x000ea4000804007f */
[----:B--2---:R-:W-:Y:S05]  /*7a30*/  @!P2 BRA `(.L_x_25) ;  /* 0xfffffffc00eca947 */ /* 0x004fea000383ffff */
[----:B------:R-:W-:Y:S05]  /*7a40*/  BRA `(.L_x_103) ;  /* 0xffffffac00807947 */ /* 0x000fea000383ffff */
.L_x_29:
[----:B-1----:R-:W-:-:S04]  /*7a50*/  IMAD.U32 R12, RZ, RZ, UR6 ;  /* 0x00000006ff0c7e24 */ /* 0x002fc8000f8e00ff */
[----:B------:R1:W2:Y:S03]  /*7a60*/  SYNCS.PHASECHK.TRANS64.TRYWAIT P2, [R12+URZ+0x3800], R21 ;  /* 0x003800150c0075a7 */ /* 0x0002a6000804017f */
[----:B--2---:R-:W-:Y:S05]  /*7a70*/  @!P2 NANOSLEEP.SYNCS 0x989680 ;  /* 0x009896800000a95d */ /* 0x004fea0003900000 */
[----:B------:R-:W2:Y:S02]  /*7a80*/  @!P2 SYNCS.PHASECHK.TRANS64 P2, [R12+URZ+0x3800], R21 ;  /* 0x003800150c00a5a7 */ /* 0x000ea4000804007f */
[----:B--2---:R-:W-:Y:S05]  /*7a90*/  @!P2 BRA `(.L_x_29) ;  /* 0xfffffffc00eca947 */ /* 0x004fea000383ffff */
[----:B------:R-:W-:Y:S05]  /*7aa0*/  BRA `(.L_x_28) ;  /* 0xffffffbc00fc7947 */ /* 0x000fea000383ffff */
.L_x_37:
[----:B--2---:R-:W-:-:S04]  /*7ab0*/  IMAD.U32 R13, RZ, RZ, UR6 ;  /* 0x00000006ff0d7e24 */ /* 0x004fc8000f8e00ff */
[----:B------:R2:W3:Y:S03]  /*7ac0*/  SYNCS.PHASECHK.TRANS64.TRYWAIT P2, [R13+URZ+0x3800], R4 ;  /* 0x003800040d0075a7 */ /* 0x0004e6000804017f */
[----:B---3--:R-:W-:Y:S05]  /*7ad0*/  @!P2 NANOSLEEP.SYNCS 0x989680 ;  /* 0x009896800000a95d */ /* 0x008fea0003900000 */
[----:B------:R-:W3:Y:S02]  /*7ae0*/  @!P2 SYNCS.PHASECHK.TRANS64 P2, [R13+URZ+0x3800], R4 ;  /* 0x003800040d00a5a7 */ /* 0x000ee4000804007f */
[----:B---3--:R-:W-:Y:S05]  /*7af0*/  @!P2 BRA `(.L_x_37) ;  /* 0xfffffffc00eca947 */ /* 0x008fea000383ffff */
[----:B------:R-:W-:Y:S05]  /*7b00*/  BRA `(.L_x_104) ;  /* 0xffffffc000f47947 */ /* 0x000fea000383ffff */
.L_x_41:
[----:B-1----:R-:W-:-:S04]  /*7b10*/  IMAD.U32 R11, RZ, RZ, UR6 ;  /* 0x00000006ff0b7e24 */ /* 0x002fc8000f8e00ff */
[----:B------:R1:W2:Y:S03]  /*7b20*/  SYNCS.PHASECHK.TRANS64.TRYWAIT P2, [R11+URZ+0x3800], R22 ;  /* 0x003800160b0075a7 */ /* 0x0002a6000804017f */
[----:B--2---:R-:W-:Y:S05]  /*7b30*/  @!P2 NANOSLEEP.SYNCS 0x989680 ;  /* 0x009896800000a95d */ /* 0x004fea0003900000 */
[----:B------:R-:W2:Y:S02]  /*7b40*/  @!P2 SYNCS.PHASECHK.TRANS64 P2, [R11+URZ+0x3800], R22 ;  /* 0x003800160b00a5a7 */ /* 0x000ea4000804007f */
[----:B--2---:R-:W-:Y:S05]  /*7b50*/  @!P2 BRA `(.L_x_41) ;  /* 0xfffffffc00eca947 */ /* 0x004fea000383ffff */
[----:B------:R-:W-:Y:S05]  /*7b60*/  BRA `(.L_x_40) ;  /* 0xffffffd800ac7947 */ /* 0x000fea000383ffff */
.L_x_57:
[----:B--2---:R-:W-:-:S04]  /*7b70*/  IMAD.U32 R3, RZ, RZ, UR16 ;  /* 0x00000010ff037e24 */ /* 0x004fc8000f8e00ff */
[----:B------:R2:W3:Y:S03]  /*7b80*/  SYNCS.PHASECHK.TRANS64.TRYWAIT P0, [R3+URZ+0x8], R0 ;  /* 0x00000800030075a7 */ /* 0x0004e6000800017f */
[----:B---3--:R-:W-:Y:S05]  /*7b90*/  @!P0 NANOSLEEP.SYNCS 0x989680 ;  /* 0x009896800000895d */ /* 0x008fea0003900000 */
[----:B------:R-:W3:Y:S02]  /*7ba0*/  @!P0 SYNCS.PHASECHK.TRANS64 P0, [R3+URZ+0x8], R0 ;  /* 0x00000800030085a7 */ /* 0x000ee4000800007f */
[----:B---3--:R-:W-:Y:S05]  /*7bb0*/  @!P0 BRA `(.L_x_57) ;  /* 0xfffffffc00ec8947 */ /* 0x008fea000383ffff */
[----:B------:R-:W-:Y:S05]  /*7bc0*/  BRA `(.L_x_105) ;  /* 0xffffffe000b47947 */ /* 0x000fea000383ffff */
.L_x_69:
[----:B-1----:R1:W2:Y:S02]  /*7bd0*/  SYNCS.PHASECHK.TRANS64.TRYWAIT P0, [R4+URZ+0x3860], R3 ;  /* 0x00386003040075a7 */ /* 0x0022a4000800017f */
[----:B--2---:R-:W-:Y:S05]  /*7be0*/  @!P0 NANOSLEEP.SYNCS 0x989680 ;  /* 0x009896800000895d */ /* 0x004fea0003900000 */
[----:B------:R-:W2:Y:S02]  /*7bf0*/  @!P0 SYNCS.PHASECHK.TRANS64 P0, [R4+URZ+0x3860], R3 ;  /* 0x00386003040085a7 */ /* 0x000ea4000800007f */
[----:B--2---:R-:W-:Y:S05]  /*7c00*/  @!P0 BRA `(.L_x_69) ;  /* 0xfffffffc00f08947 */ /* 0x004fea000383ffff */
[----:B------:R-:W-:Y:S05]  /*7c10*/  BRA `(.L_x_106) ;  /* 0xffffffec00687947 */ /* 0x000fea000383ffff */
.L_x_74:
[----:B-1----:R1:W2:Y:S02]  /*7c20*/  SYNCS.PHASECHK.TRANS64.TRYWAIT P0, [R2+URZ+0x3828], R5 ;  /* 0x00382805020075a7 */ /* 0x0022a4000800017f */
[----:B--2---:R-:W-:Y:S05]  /*7c30*/  @!P0 NANOSLEEP.SYNCS 0x989680 ;  /* 0x009896800000895d */ /* 0x004fea0003900000 */
[----:B------:R-:W2:Y:S02]  /*7c40*/  @!P0 SYNCS.PHASECHK.TRANS64 P0, [R2+URZ+0x3828], R5 ;  /* 0x00382805020085a7 */ /* 0x000ea4000800007f */
[----:B--2---:R-:W-:Y:S05]  /*7c50*/  @!P0 BRA `(.L_x_74) ;  /* 0xfffffffc00f08947 */ /* 0x004fea000383ffff */
[----:B------:R-:W-:Y:S05]  /*7c60*/  BRA `(.L_x_107) ;  /* 0xffffffec00e87947 */ /* 0x000fea000383ffff */
.L_x_79:
[----:B-1----:R1:W2:Y:S02]  /*7c70*/  SYNCS.PHASECHK.TRANS64.TRYWAIT P0, [R4+URZ+0x3860], R5 ;  /* 0x00386005040075a7 */ /* 0x0022a4000800017f */
[----:B--2---:R-:W-:Y:S05]  /*7c80*/  @!P0 NANOSLEEP.SYNCS 0x989680 ;  /* 0x009896800000895d */ /* 0x004fea0003900000 */
[----:B------:R-:W2:Y:S02]  /*7c90*/  @!P0 SYNCS.PHASECHK.TRANS64 P0, [R4+URZ+0x3860], R5 ;  /* 0x00386005040085a7 */ /* 0x000ea4000800007f */
[----:B--2---:R-:W-:Y:S05]  /*7ca0*/  @!P0 BRA `(.L_x_79) ;  /* 0xfffffffc00f08947 */ /* 0x004fea000383ffff */
[----:B------:R-:W-:Y:S05]  /*7cb0*/  BRA `(.L_x_108) ;  /* 0xfffffff000647947 */ /* 0x000fea000383ffff */
.L_x_84:
[----:B-1----:R1:W2:Y:S02]  /*7cc0*/  SYNCS.PHASECHK.TRANS64.TRYWAIT P0, [R3+URZ+0x3828], R4 ;  /* 0x00382804030075a7 */ /* 0x0022a4000800017f */
[----:B--2---:R-:W-:Y:S05]  /*7cd0*/  @!P0 NANOSLEEP.SYNCS 0x989680 ;  /* 0x009896800000895d */ /* 0x004fea0003900000 */
[----:B------:R-:W2:Y:S02]  /*7ce0*/  @!P0 SYNCS.PHASECHK.TRANS64 P0, [R3+URZ+0x3828], R4 ;  /* 0x00382804030085a7 */ /* 0x000ea4000800007f */
[----:B--2---:R-:W-:Y:S05]  /*7cf0*/  @!P0 BRA `(.L_x_84) ;  /* 0xfffffffc00f08947 */ /* 0x004fea000383ffff */
[----:B------:R-:W-:Y:S05]  /*7d00*/  BRA `(.L_x_109) ;  /* 0xfffffff000ec7947 */ /* 0x000fea000383ffff */
.L_x_90:
[----:B-1----:R1:W2:Y:S02]  /*7d10*/  SYNCS.PHASECHK.TRANS64.TRYWAIT P4, [R7+URZ+0x3828], R4 ;  /* 0x00382804070075a7 */ /* 0x0022a4000808017f */
[----:B--2---:R-:W-:Y:S05]  /*7d20*/  @!P4 NANOSLEEP.SYNCS 0x989680 ;  /* 0x009896800000c95d */ /* 0x004fea0003900000 */
[----:B------:R-:W2:Y:S02]  /*7d30*/  @!P4 SYNCS.PHASECHK.TRANS64 P4, [R7+URZ+0x3828], R4 ;  /* 0x003828040700c5a7 */ /* 0x000ea4000808007f */
[----:B--2---:R-:W-:Y:S05]  /*7d40*/  @!P4 BRA `(.L_x_90) ;  /* 0xfffffffc00f0c947 */ /* 0x004fea000383ffff */
[----:B------:R-:W-:Y:S05]  /*7d50*/  BRA `(.L_x_110) ;  /* 0xfffffff4009c7947 */ /* 0x000fea000383ffff */
.L_x_95:
[----:B-1----:R1:W2:Y:S02]  /*7d60*/  SYNCS.PHASECHK.TRANS64.TRYWAIT P4, [R4+URZ+0x3828], R7 ;  /* 0x00382807040075a7 */ /* 0x0022a4000808017f */
[----:B--2---:R-:W-:Y:S05]  /*7d70*/  @!P4 NANOSLEEP.SYNCS 0x989680 ;  /* 0x009896800000c95d */ /* 0x004fea0003900000 */
[----:B------:R-:W2:Y:S02]  /*7d80*/  @!P4 SYNCS.PHASECHK.TRANS64 P4, [R4+URZ+0x3828], R7 ;  /* 0x003828070400c5a7 */ /* 0x000ea4000808007f */
[----:B--2---:R-:W-:Y:S05]  /*7d90*/  @!P4 BRA `(.L_x_95) ;  /* 0xfffffffc00f0c947 */ /* 0x004fea000383ffff */
[----:B------:R-:W-:Y:S05]  /*7da0*/  BRA `(.L_x_111) ;  /* 0xfffffff800247947 */ /* 0x000fea000383ffff */
        .weak           $__internal_0_$__cuda_sm20_rcp_rn_f32_slowpath
        .type           $__internal_0_$__cuda_sm20_rcp_rn_f32_slowpath,@function
        .size           $__internal_0_$__cuda_sm20_rcp_rn_f32_slowpath,(.L_x_117 - $__internal_0_$__cuda_sm20_rcp_rn_f32_slowpath)
$__internal_0_$__cuda_sm20_rcp_rn_f32_slowpath:
[----:B------:R-:W-:Y:S01]  /*7db0*/  IMAD.SHL.U32 R0, R2, 0x2, RZ ;  /* 0x0000000202007824 */ /* 0x000fe200078e00ff */
[----:B------:R-:W-:Y:S04]  /*7dc0*/  BSSY B2, `(.L_x_112) ;  /* 0x0000030000027945 */ /* 0x000fe80003800000 */
[----:B------:R-:W-:-:S04]  /*7dd0*/  SHF.R.U32.HI R13, RZ, 0x18, R0 ;  /* 0x00000018ff0d7819 */ /* 0x000fc80000011600 */
[----:B------:R-:W-:-:S13]  /*7de0*/  ISETP.NE.U32.AND P0, PT, R13, RZ, PT ;  /* 0x000000ff0d00720c */ /* 0x000fda0003f05070 */
[----:B------:R-:W-:Y:S05]  /*7df0*/  @P0 BRA `(.L_x_113) ;  /* 0x0000000000280947 */ /* 0x000fea0003800000 */
[----:B------:R-:W-:-:S04]  /*7e00*/  SHF.L.U32 R0, R2, 0x1, RZ ;  /* 0x0000000102007819 */ /* 0x000fc800000006ff */
[----:B------:R-:W-:-:S13]  /*7e10*/  ISETP.NE.AND P0, PT, R0, RZ, PT ;  /* 0x000000ff0000720c */ /* 0x000fda0003f05270 */
[----:B------:R-:W-:Y:S01]  /*7e20*/  @P0 FFMA R7, R2, 1.84467440737095516160e+19, RZ ;  /* 0x5f80000002070823 */ /* 0x000fe200000000ff */
[----:B------:R-:W-:Y:S08]  /*7e30*/  @!P0 MUFU.RCP R3, R2 ;  /* 0x0000000200038308 */ /* 0x000ff00000001000 */
[----:B------:R-:W1:Y:S02]  /*7e40*/  @P0 MUFU.RCP R0, R7 ;  /* 0x0000000700000308 */ /* 0x000e640000001000 */
[----:B-1----:R-:W-:-:S04]  /*7e50*/  @P0 FFMA R12, R7, R0, -1 ;  /* 0xbf800000070c0423 */ /* 0x002fc80000000000 */
[----:B------:R-:W-:-:S04]  /*7e60*/  @P0 FADD.FTZ R13, -R12, -RZ ;  /* 0x800000ff0c0d0221 */ /* 0x000fc80000010100 */
[----:B------:R-:W-:-:S04]  /*7e70*/  @P0 FFMA R0, R0, R13, R0 ;  /* 0x0000000d00000223 */ /* 0x000fc80000000000 */
[----:B------:R-:W-:Y:S01]  /*7e80*/  @P0 FFMA R3, R0, 1.84467440737095516160e+19, RZ ;  /* 0x5f80000000030823 */ /* 0x000fe200000000ff */
[----:B------:R-:W-:Y:S06]  /*7e90*/  BRA `(.L_x_114) ;  /* 0x0000000000887947 */ /* 0x000fec0003800000 */
.L_x_113:
[----:B------:R-:W-:-:S05]  /*7ea0*/  VIADD R19, R13, 0xffffff03 ;  /* 0xffffff030d137836 */ /* 0x000fca0000000000 */
[----:B------:R-:W-:-:S13]  /*7eb0*/  ISETP.GT.U32.AND P0, PT, R19, 0x1, PT ;  /* 0x000000011300780c */ /* 0x000fda0003f04070 */
[----:B------:R-:W-:Y:S05]  /*7ec0*/  @P0 BRA `(.L_x_115) ;  /* 0x0000000000780947 */ /* 0x000fea0003800000 */
[----:B------:R-:W-:Y:S01]  /*7ed0*/  LOP3.LUT R0, R2, 0x7fffff, RZ, 0xc0, !PT ;  /* 0x007fffff02007812 */ /* 0x000fe200078ec0ff */
[----:B------:R-:W-:-:S03]  /*7ee0*/  IMAD.MOV.U32 R14, RZ, RZ, 0x3 ;  /* 0x00000003ff0e7424 */ /* 0x000fc600078e00ff */
[----:B------:R-:W-:Y:S02]  /*7ef0*/  LOP3.LUT R0, R0, 0x3f800000, RZ, 0xfc, !PT ;  /* 0x3f80000000007812 */ /* 0x000fe400078efcff */
[----:B------:R-:W-:Y:S02]  /*7f00*/  SHF.L.U32 R14, R14, R19, RZ ;  /* 0x000000130e0e7219 */ /* 0x000fe400000006ff */
[----:B------:R-:W1:Y:S02]  /*7f10*/  MUFU.RCP R3, R0 ;  /* 0x0000000000037308 */ /* 0x000e640000001000 */
[----:B-1----:R-:W-:-:S04]  /*7f20*/  FFMA R7, R0, R3, -1 ;  /* 0xbf80000000077423 */ /* 0x002fc80000000003 */
[----:B------:R-:W-:-:S04]  /*7f30*/  FADD.FTZ R12, -R7, -RZ ;  /* 0x800000ff070c7221 */ /* 0x000fc80000010100 */
[CCC-:B------:R-:W-:Y:S01]  /*7f40*/  FFMA.RM R7, R3.reuse, R12.reuse, R3.reuse ;  /* 0x0000000c03077223 */ /* 0x1c0fe20000004003 */
[----:B------:R-:W-:-:S04]  /*7f50*/  FFMA.RP R12, R3, R12, R3 ;  /* 0x0000000c030c7223 */ /* 0x000fc80000008003 */
[C---:B------:R-:W-:Y:S02]  /*7f60*/  LOP3.LUT R3, R7.reuse, 0x7fffff, RZ, 0xc0, !PT ;  /* 0x007fffff07037812 */ /* 0x040fe400078ec0ff */
[----:B------:R-:W-:Y:S02]  /*7f70*/  FSETP.NEU.FTZ.AND P0, PT, R7, R12, PT ;  /* 0x0000000c0700720b */ /* 0x000fe40003f1d000 */
[----:B------:R-:W-:Y:S02]  /*7f80*/  LOP3.LUT R3, R3, 0x800000, RZ, 0xfc, !PT ;  /* 0x0080000003037812 */ /* 0x000fe400078efcff */
[----:B------:R-:W-:Y:S02]  /*7f90*/  SEL R7, RZ, 0xffffffff, !P0 ;  /* 0xffffffffff077807 */ /* 0x000fe40004000000 */
[----:B------:R-:W-:-:S03]  /*7fa0*/  LOP3.LUT R14, R14, R3, RZ, 0xc0, !PT ;  /* 0x000000030e0e7212 */ /* 0x000fc600078ec0ff */
[----:B------:R-:W-:Y:S01]  /*7fb0*/  IMAD.MOV R0, RZ, RZ, -R7 ;  /* 0x000000ffff007224 */ /* 0x000fe200078e0a07 */
[----:B------:R-:W-:-:S04]  /*7fc0*/  SHF.R.U32.HI R14, RZ, R19, R14 ;  /* 0x00000013ff0e7219 */ /* 0x000fc8000001160e */
[----:B------:R-:W-:Y:S02]  /*7fd0*/  LOP3.LUT P1, RZ, R0, R19, R3, 0xf8, !PT ;  /* 0x0000001300ff7212 */ /* 0x000fe4000782f803 */
[C---:B------:R-:W-:Y:S02]  /*7fe0*/  LOP3.LUT P0, RZ, R14.reuse, 0x1, RZ, 0xc0, !PT ;  /* 0x000000010eff7812 */ /* 0x040fe4000780c0ff */
[----:B------:R-:W-:-:S04]  /*7ff0*/  LOP3.LUT P2, RZ, R14, 0x2, RZ, 0xc0, !PT ;  /* 0x000000020eff7812 */ /* 0x000fc8000784c0ff */
[----:B------:R-:W-:Y:S02]  /*8000*/  PLOP3.LUT P0, PT, P0, P1, P2, 0xe0, 0x0 ;  /* 0x000000000000781c */ /* 0x000fe40000703c20 */
[----:B------:R-:W-:Y:S02]  /*8010*/  LOP3.LUT P1, RZ, R2, 0x7fffff, RZ, 0xc0, !PT ;  /* 0x007fffff02ff7812 */ /* 0x000fe4000782c0ff */
[----:B------:R-:W-:-:S05]  /*8020*/  SEL R0, RZ, 0x1, !P0 ;  /* 0x00000001ff007807 */ /* 0x000fca0004000000 */
[----:B------:R-:W-:-:S05]  /*8030*/  IMAD.MOV R0, RZ, RZ, -R0 ;  /* 0x000000ffff007224 */ /* 0x000fca00078e0a00 */
[----:B------:R-:W-:Y:S01]  /*8040*/  ISETP.GE.AND P0, PT, R0, RZ, PT ;  /* 0x000000ff0000720c */ /* 0x000fe20003f06270 */
[----:B------:R-:W-:-:S05]  /*8050*/  VIADD R0, R13, 0xffffff04 ;  /* 0xffffff040d007836 */ /* 0x000fca0000000000 */
[----:B------:R-:W-:-:S07]  /*8060*/  SHF.R.U32.HI R3, RZ, R0, R3 ;  /* 0x00000000ff037219 */ /* 0x000fce0000011603 */
[----:B------:R-:W-:-:S05]  /*8070*/  @!P0 IADD3 R3, R3, 0x1, RZ ;  /* 0x0000000103038810 */ /* 0x000fca0007ffe0ff */
[----:B------:R-:W-:-:S05]  /*8080*/  @!P1 IMAD.SHL.U32 R3, R3, 0x2, RZ ;  /* 0x0000000203039824 */ /* 0x000fca00078e00ff */
[----:B------:R-:W-:Y:S01]  /*8090*/  LOP3.LUT R3, R3, 0x80000000, R2, 0xf8, !PT ;  /* 0x8000000003037812 */ /* 0x000fe200078ef802 */
[----:B------:R-:W-:Y:S06]  /*80a0*/  BRA `(.L_x_114) ;  /* 0x0000000000047947 */ /* 0x000fec0003800000 */
.L_x_115:
[----:B------:R1:W2:Y:S02]  /*80b0*/  MUFU.RCP R3, R2 ;  /* 0x0000000200037308 */ /* 0x0002a40000001000 */
.L_x_114:
[----:B------:R-:W-:Y:S05]  /*80c0*/  BSYNC B2 ;  /* 0x0000000000027941 */ /* 0x000fea0003800000 */
.L_x_112:
[----:B--2---:R-:W-:Y:S02]  /*80d0*/  IMAD.MOV.U32 R0, RZ, RZ, R3 ;  /* 0x000000ffff007224 */ /* 0x004fe400078e0003 */
[----:B-1----:R-:W-:Y:S02]  /*80e0*/  IMAD.MOV.U32 R2, RZ, RZ, R15 ;  /* 0x000000ffff027224 */ /* 0x002fe400078e000f */
[----:B------:R-:W-:-:S04]  /*80f0*/  IMAD.MOV.U32 R3, RZ, RZ, 0x0 ;  /* 0x00000000ff037424 */ /* 0x000fc800078e00ff */
[----:B------:R-:W-:Y:S05]  /*8100*/  RET.REL.NODEC R2 `(_ZN7cutlass13device_kernelINS_4fmha6kernel28FmhaKernelTmaWarpSpecializedINS1_10collective30FmhaMainloopTmaWarpSpecializedINS_10bfloat16_tEffN4cute5tupleIJNS7_1CILi128EEENS9_ILi64EEENS9_ILi16EEEEEENS8_IJiNS9_ILi1EEENS8_IJiiEEEEEESG_SG_NS4_12CausalFusionEJEEENS4_15FmhaFwdEpilogueIS6_fNS8_IJSB_SC_SB_EEEEENS2_23IndividualTileSchedulerEJEEEEEvNT_6ParamsE) ;  /* 0xffffff7c02bc7950 */ /* 0x000fea0003c3ffff */
.L_x_116:
[----:B------:R-:W-:-:S00]  /*8110*/  BRA `(.L_x_116) ;  /* 0xfffffffc00fc7947 */ /* 0x000fc0000383ffff */
[----:B------:R-:W-:-:S00]  /*8120*/  NOP ;  /* 0x0000000000007918 */ /* 0x000fc00000000000 */
        /* <DEDUP_REMOVED lines=13> */
.L_x_117:


//--------------------- .nv.global.init           --------------------------
	.section	.nv.global.init,"aw",@progbits
.nv.global.init:
	.type		$str$24,@object
	.size		$str$24,($str$25 - $str$24)
$str$24:
        /*0000*/ 	.byte	0x28, 0x61, 0x64, 0x64, 0x72, 0x65, 0x73, 0x73, 0x20, 0x26, 0x20, 0x6d, 0x61, 0x73, 0x6b, 0x29
        /*0010*/ 	.byte	0x20, 0x3d, 0x3d, 0x20, 0x30, 0x00
	.type		$str$25,@object
	.size		$str$25,(__unnamed_1 - $str$25)
$str$25:
        /*0016*/ 	.byte	0x2f, 0x74, 0x6d, 0x70, 0x2f, 0x63, 0x75, 0x74, 0x6c, 0x61, 0x73, 0x73, 0x5f, 0x73, 0x77, 0x65
        /*0026*/ 	.byte	0x65, 0x70, 0x5f, 0x73, 0x72, 0x63, 0x2f, 0x69, 0x6e, 0x63, 0x6c, 0x75, 0x64, 0x65, 0x2f, 0x63
        /*0036*/ 	.byte	0x75, 0x74, 0x65, 0x2f, 0x70, 0x6f, 0x69, 0x6e, 0x74, 0x65, 0x72, 0x5f, 0x66, 0x6c, 0x61, 0x67
        /*0046*/ 	.byte	0x67, 0x65, 0x64, 0x2e, 0x68, 0x70, 0x70, 0x00
	.type		__unnamed_1,@object
	.size		__unnamed_1,(.L_0 - __unnamed_1)
__unnamed_1:
        /*004e*/ 	.byte	0x61, 0x75, 0x74, 0x6f, 0x20, 0x63, 0x75, 0x74, 0x65, 0x3a, 0x3a, 0x61, 0x73, 0x5f, 0x70, 0x6f
        /* <DEDUP_REMOVED lines=27> */
        /*020e*/ 	.byte	0x30, 0x3e, 0x3e, 0x3e, 0x3e, 0x3e, 0x5d, 0x00
.L_0:


//--------------------- .nv.shared._ZN7cutlass13device_kernelINS_4fmha6kernel28FmhaKernelTmaWarpSpecializedINS1_10collective30FmhaMainloopTmaWarpSpecializedINS_10bfloat16_tEffN4cute5tupleIJNS7_1CILi128EEENS9_ILi64EEENS9_ILi16EEEEEENS8_IJiNS9_ILi1EEENS8_IJiiEEEEEESG_SG_NS4_12CausalFusionEJEEENS4_15FmhaFwdEpilogueIS6_fNS8_IJSB_SC_SB_EEEEENS2_23IndividualTileSchedulerEJEEEEEvNT_6ParamsE --------------------------
	.section	.nv.shared._ZN7cutlass13device_kernelINS_4fmha6kernel28FmhaKernelTmaWarpSpecializedINS1_10collective30FmhaMainloopTmaWarpSpecializedINS_10bfloat16_tEffN4cute5tupleIJNS7_1CILi128EEENS9_ILi64EEENS9_ILi16EEEEEENS8_IJiNS9_ILi1EEENS8_IJiiEEEEEESG_SG_NS4_12CausalFusionEJEEENS4_15FmhaFwdEpilogueIS6_fNS8_IJSB_SC_SB_EEEEENS2_23IndividualTileSchedulerEJEEEEEvNT_6ParamsE,"aw",@nobits
	.sectionflags	@""
	.align	16
	.zero		1024


//--------------------- .nv.shared.reserved.0     --------------------------
	.section	.nv.shared.reserved.0,"aw",@nobits
	.weak		__nv_reservedSMEM_offset_0_alias
	.size		__nv_reservedSMEM_offset_0_alias, 0, 0
	.other		__nv_reservedSMEM_offset_0_alias,@"STO_CUDA_RESERVED_SHARED STV_DEFAULT"
__nv_reservedSMEM_offset_0_alias:
	.zero		0


//--------------------- .nv.global                --------------------------
	.section	.nv.global,"aw",@nobits
.nv.global:
	.type		_ZN39_INTERNAL_8f17f743_4_k_cu_0659e660_28974cute1_E,@object
	.size		_ZN39_INTERNAL_8f17f743_4_k_cu_0659e660_28974cute1_E,(_ZN39_INTERNAL_8f17f743_4_k_cu_0659e660_28974cuda3std3__45__cpo6cbeginE - _ZN39_INTERNAL_8f17f743_4_k_cu_0659e660_28974cute1_E)
_ZN39_INTERNAL_8f17f743_4_k_cu_0659e660_28974cute1_E:
	.zero		1
	.type		_ZN39_INTERNAL_8f17f743_4_k_cu_0659e660_28974cuda3std3__45__cpo6cbeginE,@object
	.size		_ZN39_INTERNAL_8f17f743_4_k_cu_0659e660_28974cuda3std3__45__cpo6cbeginE,(_ZN39_INTERNAL_8f17f743_4_k_cu_0659e660_28974cuda3std3__48in_placeE - _ZN39_INTERNAL_8f17f743_4_k_cu_0659e660_28974cuda3std3__45__cpo6cbeginE)
_ZN39_INTERNAL_8f17f743_4_k_cu_0659e660_28974cuda3std3__45__cpo6cbeginE:
	.zero		1
	.type		_ZN39_INTERNAL_8f17f743_4_k_cu_0659e660_28974cuda3std3__48in_placeE,@object
	.size		_ZN39_INTERNAL_8f17f743_4_k_cu_0659e660_28974cuda3std3__48in_placeE,(_ZN39_INTERNAL_8f17f743_4_k_cu_0659e660_28974cuda3std6ranges3__45__cpo9iter_moveE - _ZN39_INTERNAL_8f17f743_4_k_cu_0659e660_28974cuda3std3__48in_placeE)
_ZN39_INTERNAL_8f17f743_4_k_cu_0659e660_28974cuda3std3__48in_placeE:
	.zero		1
	.type		_ZN39_INTERNAL_8f17f743_4_k_cu_0659e660_28974cuda3std6ranges3__45__cpo9iter_moveE,@object
	.size		_ZN39_INTERNAL_8f17f743_4_k_cu_0659e660_28974cuda3std6ranges3__45__cpo9iter_moveE,(_ZN39_INTERNAL_8f17f743_4_k_cu_0659e660_28974cuda3std3__45__cpo5beginE - _ZN39_INTERNAL_8f17f743_4_k_cu_0659e660_28974cuda3std6ranges3__45__cpo9iter_moveE)
_ZN39_INTERNAL_8f17f743_4_k_cu_0659e660_28974cuda3std6ranges3__45__cpo9iter_moveE:
	.zero		1
	.type		_ZN39_INTERNAL_8f17f743_4_k_cu_0659e660_28974cuda3std3__45__cpo5beginE,@object
	.size		_ZN39_INTERNAL_8f17f743_4_k_cu_0659e660_28974cuda3std3__45__cpo5beginE,(_ZN39_INTERNAL_8f17f743_4_k_cu_0659e660_28974cuda3std3__441_GLOBAL__N__8f17f743_4_k_cu_0659e660_28976ignoreE - _ZN39_INTERNAL_8f17f743_4_k_cu_0659e660_28974cuda3std3__45__cpo5beginE)
_ZN39_INTERNAL_8f17f743_4_k_cu_0659e660_28974cuda3std3__45__cpo5beginE:
	.zero		1
	.type		_ZN39_INTERNAL_8f17f743_4_k_cu_0659e660_28974cuda3std3__441_GLOBAL__N__8f17f743_4_k_cu_0659e660_28976ignoreE,@object
	.size		_ZN39_INTERNAL_8f17f743_4_k_cu_0659e660_28974cuda3std3__441_GLOBAL__N__8f17f743_4_k_cu_0659e660_28976ignoreE,(_ZN39_INTERNAL_8f17f743_4_k_cu_0659e660_28974cute7productE - _ZN39_INTERNAL_8f17f743_4_k_cu_0659e660_28974cuda3std3__441_GLOBAL__N__8f17f743_4_k_cu_0659e660_28976ignoreE)
_ZN39_INTERNAL_8f17f743_4_k_cu_0659e660_28974cuda3std3__441_GLOBAL__N__8f17f743_4_k_cu_0659e660_28976ignoreE:
	.zero		1
	.type		_ZN39_INTERNAL_8f17f743_4_k_cu_0659e660_28974cute7productE,@object
	.size		_ZN39_INTERNAL_8f17f743_4_k_cu_0659e660_28974cute7productE,(_ZN39_INTERNAL_8f17f743_4_k_cu_0659e660_28974cuda3std3__45__cpo3endE - _ZN39_INTERNAL_8f17f743_4_k_cu_0659e660_28974cute7productE)
_ZN39_INTERNAL_8f17f743_4_k_cu_0659e660_28974cute7productE:
	.zero		1
	.type		_ZN39_INTERNAL_8f17f743_4_k_cu_0659e660_28974cuda3std3__45__cpo3endE,@object
	.size		_ZN39_INTERNAL_8f17f743_4_k_cu_0659e660_28974cuda3std3__45__cpo3endE,(_ZN39_INTERNAL_8f17f743_4_k_cu_0659e660_28974cuda3std3__419piecewise_constructE - _ZN39_INTERNAL_8f17f743_4_k_cu_0659e660_28974cuda3std3__45__cpo3endE)
_ZN39_INTERNAL_8f17f743_4_k_cu_0659e660_28974cuda3std3__45__cpo3endE:
	.zero		1
	.type		_ZN39_INTERNAL_8f17f743_4_k_cu_0659e660_28974cuda3std3__419piecewise_constructE,@object
	.size		_ZN39_INTERNAL_8f17f743_4_k_cu_0659e660_28974cuda3std3__419piecewise_constructE,(_ZN39_INTERNAL_8f17f743_4_k_cu_0659e660_28974cuda3std3__45__cpo4cendE - _ZN39_INTERNAL_8f17f743_4_k_cu_0659e660_28974cuda3std3__419piecewise_constructE)
_ZN39_INTERNAL_8f17f743_4_k_cu_0659e660_28974cuda3std3__419piecewise_constructE:
	.zero		1
	.type		_ZN39_INTERNAL_8f17f743_4_k_cu_0659e660_28974cuda3std3__45__cpo4cendE,@object
	.size		_ZN39_INTERNAL_8f17f743_4_k_cu_0659e660_28974cuda3std3__45__cpo4cendE,(_ZN39_INTERNAL_8f17f743_4_k_cu_0659e660_28974cuda3std6ranges3__45__cpo4swapE - _ZN39_INTERNAL_8f17f743_4_k_cu_0659e660_28974cuda3std3__45__cpo4cendE)
_ZN39_INTERNAL_8f17f743_4_k_cu_0659e660_28974cuda3std3__45__cpo4cendE:
	.zero		1
	.type		_ZN39_INTERNAL_8f17f743_4_k_cu_0659e660_28974cuda3std6ranges3__45__cpo4swapE,@object
	.size		_ZN39_INTERNAL_8f17f743_4_k_cu_0659e660_28974cuda3std6ranges3__45__cpo4swapE,(.L_8 - _ZN39_INTERNAL_8f17f743_4_k_cu_0659e660_28974cuda3std6ranges3__45__cpo4swapE)
_ZN39_INTERNAL_8f17f743_4_k_cu_0659e660_28974cuda3std6ranges3__45__cpo4swapE:
	.zero		1
.L_8:


//--------------------- .nv.constant0._ZN7cutlass13device_kernelINS_4fmha6kernel28FmhaKernelTmaWarpSpecializedINS1_10collective30FmhaMainloopTmaWarpSpecializedINS_10bfloat16_tEffN4cute5tupleIJNS7_1CILi128EEENS9_ILi64EEENS9_ILi16EEEEEENS8_IJiNS9_ILi1EEENS8_IJiiEEEEEESG_SG_NS4_12CausalFusionEJEEENS4_15FmhaFwdEpilogueIS6_fNS8_IJSB_SC_SB_EEEEENS2_23IndividualTileSchedulerEJEEEEEvNT_6ParamsE --------------------------
	.section	.nv.constant0._ZN7cutlass13device_kernelINS_4fmha6kernel28FmhaKernelTmaWarpSpecializedINS1_10collective30FmhaMainloopTmaWarpSpecializedINS_10bfloat16_tEffN4cute5tupleIJNS7_1CILi128EEENS9_ILi64EEENS9_ILi16EEEEEENS8_IJiNS9_ILi1EEENS8_IJiiEEEEEESG_SG_NS4_12CausalFusionEJEEENS4_15FmhaFwdEpilogueIS6_fNS8_IJSB_SC_SB_EEEEENS2_23IndividualTileSchedulerEJEEEEEvNT_6ParamsE,"a",@progbits
	.sectionflags	@""
	.align	4
.nv.constant0._ZN7cutlass13device_kernelINS_4fmha6kernel28FmhaKernelTmaWarpSpecializedINS1_10collective30FmhaMainloopTmaWarpSpecializedINS_10bfloat16_tEffN4cute5tupleIJNS7_1CILi128EEENS9_ILi64EEENS9_ILi16EEEEEENS8_IJiNS9_ILi1EEENS8_IJiiEEEEEESG_SG_NS4_12CausalFusionEJEEENS4_15FmhaFwdEpilogueIS6_fNS8_IJSB_SC_SB_EEEEENS2_23IndividualTileSchedulerEJEEEEEvNT_6ParamsE:
	.zero		2688


//--------------------- SYMBOLS --------------------------

	.type		.nv.reservedSmem.offset0,@object
	.size		.nv.reservedSmem.offset0,0x4
	.type		__assertfail,@function
